//
// Generated by NVIDIA NVVM Compiler
//
// Compiler Build ID: CL-36424714
// Cuda compilation tools, release 13.0, V13.0.88
// Based on NVVM 20.0.0
//

.version 9.0
.target sm_100
.address_size 64

	// .globl	_Z14gemm_optimizedPKfS0_Pfi
// _ZZ14gemm_optimizedPKfS0_PfiE2As has been demoted
// _ZZ14gemm_optimizedPKfS0_PfiE2Bs has been demoted

.visible .entry _Z14gemm_optimizedPKfS0_Pfi(
	.param .u64 .ptr .align 1 _Z14gemm_optimizedPKfS0_Pfi_param_0,
	.param .u64 .ptr .align 1 _Z14gemm_optimizedPKfS0_Pfi_param_1,
	.param .u64 .ptr .align 1 _Z14gemm_optimizedPKfS0_Pfi_param_2,
	.param .u32 _Z14gemm_optimizedPKfS0_Pfi_param_3
)
.maxntid 256
{
	.reg .pred 	%p<107>;
	.reg .b32 	%r<349>;
	.reg .b32 	%f<2931>;
	.reg .b64 	%rd<157>;
	// demoted variable
	.shared .align 4 .b8 _ZZ14gemm_optimizedPKfS0_PfiE2As[16384];
	// demoted variable
	.shared .align 4 .b8 _ZZ14gemm_optimizedPKfS0_PfiE2Bs[16384];
	ld.param.u64 	%rd16, [_Z14gemm_optimizedPKfS0_Pfi_param_0];
	ld.param.u64 	%rd15, [_Z14gemm_optimizedPKfS0_Pfi_param_1];
	ld.param.u64 	%rd17, [_Z14gemm_optimizedPKfS0_Pfi_param_2];
	ld.param.u32 	%r114, [_Z14gemm_optimizedPKfS0_Pfi_param_3];
	cvta.to.global.u64 	%rd1, %rd15;
	cvta.to.global.u64 	%rd2, %rd16;
	cvta.to.global.u64 	%rd3, %rd17;
	mov.u32 	%r115, %ctaid.x;
	mov.u32 	%r116, %ctaid.y;
	mov.u32 	%r1, %tid.x;
	shr.u32 	%r335, %r1, 5;
	shl.b32 	%r3, %r116, 7;
	shl.b32 	%r4, %r115, 7;
	add.s32 	%r5, %r114, 31;
	setp.lt.u32 	%p1, %r5, 32;
	mov.f32 	%f2843, 0f00000000;
	mov.f32 	%f2844, %f2843;
	mov.f32 	%f2845, %f2843;
	mov.f32 	%f2846, %f2843;
	mov.f32 	%f2847, %f2843;
	mov.f32 	%f2848, %f2843;
	mov.f32 	%f2849, %f2843;
	mov.f32 	%f2850, %f2843;
	mov.f32 	%f2851, %f2843;
	mov.f32 	%f2852, %f2843;
	mov.f32 	%f2853, %f2843;
	mov.f32 	%f2854, %f2843;
	mov.f32 	%f2855, %f2843;
	mov.f32 	%f2856, %f2843;
	mov.f32 	%f2857, %f2843;
	mov.f32 	%f2858, %f2843;
	mov.f32 	%f2859, %f2843;
	mov.f32 	%f2860, %f2843;
	mov.f32 	%f2861, %f2843;
	mov.f32 	%f2862, %f2843;
	mov.f32 	%f2863, %f2843;
	mov.f32 	%f2864, %f2843;
	mov.f32 	%f2865, %f2843;
	mov.f32 	%f2866, %f2843;
	mov.f32 	%f2867, %f2843;
	mov.f32 	%f2868, %f2843;
	mov.f32 	%f2869, %f2843;
	mov.f32 	%f2870, %f2843;
	mov.f32 	%f2871, %f2843;
	mov.f32 	%f2872, %f2843;
	mov.f32 	%f2873, %f2843;
	mov.f32 	%f2874, %f2843;
	mov.f32 	%f2875, %f2843;
	mov.f32 	%f2876, %f2843;
	mov.f32 	%f2877, %f2843;
	mov.f32 	%f2878, %f2843;
	mov.f32 	%f2879, %f2843;
	mov.f32 	%f2880, %f2843;
	mov.f32 	%f2881, %f2843;
	mov.f32 	%f2882, %f2843;
	mov.f32 	%f2883, %f2843;
	mov.f32 	%f2884, %f2843;
	mov.f32 	%f2885, %f2843;
	mov.f32 	%f2886, %f2843;
	mov.f32 	%f2887, %f2843;
	mov.f32 	%f2888, %f2843;
	mov.f32 	%f2889, %f2843;
	mov.f32 	%f2890, %f2843;
	mov.f32 	%f2891, %f2843;
	mov.f32 	%f2892, %f2843;
	mov.f32 	%f2893, %f2843;
	mov.f32 	%f2894, %f2843;
	mov.f32 	%f2895, %f2843;
	mov.f32 	%f2896, %f2843;
	mov.f32 	%f2897, %f2843;
	mov.f32 	%f2898, %f2843;
	mov.f32 	%f2899, %f2843;
	mov.f32 	%f2900, %f2843;
	mov.f32 	%f2901, %f2843;
	mov.f32 	%f2902, %f2843;
	mov.f32 	%f2903, %f2843;
	mov.f32 	%f2904, %f2843;
	mov.f32 	%f2905, %f2843;
	mov.f32 	%f2906, %f2843;
	@%p1 bra 	$L__BB0_73;
	shl.b32 	%r117, %r1, 2;
	and.b32  	%r118, %r117, 124;
	add.s32 	%r6, %r118, %r4;
	shl.b32 	%r119, %r1, 4;
	and.b32  	%r120, %r119, 496;
	and.b32  	%r121, %r117, 28;
	shl.b32 	%r122, %r1, 11;
	and.b32  	%r123, %r122, 14336;
	shl.b32 	%r124, %r335, 9;
	mov.u32 	%r125, _ZZ14gemm_optimizedPKfS0_PfiE2Bs;
	add.s32 	%r126, %r125, %r124;
	add.s32 	%r7, %r126, %r120;
	or.b32  	%r127, %r1, 256;
	shr.u32 	%r342, %r127, 5;
	shl.b32 	%r128, %r342, 9;
	add.s32 	%r129, %r125, %r128;
	add.s32 	%r10, %r129, %r120;
	or.b32  	%r130, %r1, 512;
	shr.u32 	%r344, %r130, 5;
	shl.b32 	%r131, %r344, 9;
	add.s32 	%r132, %r125, %r131;
	add.s32 	%r13, %r132, %r120;
	or.b32  	%r133, %r1, 768;
	shr.u32 	%r346, %r133, 5;
	shl.b32 	%r134, %r346, 9;
	add.s32 	%r135, %r125, %r134;
	add.s32 	%r16, %r135, %r120;
	shr.u32 	%r136, %r1, 3;
	add.s32 	%r18, %r136, %r3;
	shl.b32 	%r137, %r136, 2;
	mov.u32 	%r138, _ZZ14gemm_optimizedPKfS0_PfiE2As;
	add.s32 	%r139, %r138, %r137;
	add.s32 	%r19, %r139, %r123;
	shr.u32 	%r140, %r127, 3;
	add.s32 	%r21, %r140, %r3;
	shl.b32 	%r141, %r140, 2;
	add.s32 	%r142, %r138, %r141;
	add.s32 	%r22, %r142, %r123;
	shr.u32 	%r143, %r130, 3;
	add.s32 	%r24, %r143, %r3;
	shl.b32 	%r144, %r143, 2;
	add.s32 	%r145, %r138, %r144;
	add.s32 	%r25, %r145, %r123;
	shr.u32 	%r146, %r133, 3;
	add.s32 	%r27, %r146, %r3;
	shl.b32 	%r147, %r146, 2;
	add.s32 	%r148, %r138, %r147;
	add.s32 	%r28, %r148, %r123;
	shr.u32 	%r149, %r5, 5;
	neg.s32 	%r348, %r149;
	mad.lo.s32 	%r150, %r114, %r346, %r4;
	add.s32 	%r151, %r150, %r118;
	add.s32 	%r347, %r151, 1;
	mad.lo.s32 	%r152, %r114, %r344, %r4;
	add.s32 	%r153, %r152, %r118;
	add.s32 	%r345, %r153, 1;
	mad.lo.s32 	%r154, %r114, %r342, %r4;
	add.s32 	%r155, %r154, %r118;
	add.s32 	%r343, %r155, 1;
	or.b32  	%r341, %r121, 1;
	mad.lo.s32 	%r340, %r27, %r114, %r121;
	mad.lo.s32 	%r339, %r24, %r114, %r121;
	mad.lo.s32 	%r338, %r21, %r114, %r121;
	mad.lo.s32 	%r337, %r18, %r114, %r121;
	mad.lo.s32 	%r156, %r114, %r335, %r4;
	add.s32 	%r157, %r156, %r118;
	add.s32 	%r336, %r157, 1;
	mov.f32 	%f2843, 0f00000000;
$L__BB0_2:
	add.s32 	%r158, %r6, 3;
	max.u32 	%r159, %r335, %r158;
	setp.lt.u32 	%p2, %r159, %r114;
	@%p2 bra 	$L__BB0_210;
	max.u32 	%r160, %r335, %r6;
	setp.lt.u32 	%p3, %r160, %r114;
	mov.f32 	%f2907, 0f00000000;
	@%p3 bra 	$L__BB0_4;
	bra.uni 	$L__BB0_5;
$L__BB0_4:
	add.s32 	%r161, %r336, -1;
	mul.wide.u32 	%rd18, %r161, 4;
	add.s64 	%rd19, %rd1, %rd18;
	ld.global.f32 	%f2907, [%rd19];
$L__BB0_5:
	add.s32 	%r162, %r6, 1;
	st.shared.f32 	[%r7], %f2907;
	max.u32 	%r163, %r335, %r162;
	setp.ge.u32 	%p4, %r163, %r114;
	mov.f32 	%f2908, 0f00000000;
	@%p4 bra 	$L__BB0_7;
	mul.wide.u32 	%rd20, %r336, 4;
	add.s64 	%rd21, %rd1, %rd20;
	ld.global.f32 	%f2908, [%rd21];
$L__BB0_7:
	add.s32 	%r164, %r6, 2;
	st.shared.f32 	[%r7+4], %f2908;
	max.u32 	%r165, %r335, %r164;
	setp.ge.u32 	%p5, %r165, %r114;
	mov.f32 	%f2909, 0f00000000;
	@%p5 bra 	$L__BB0_9;
	add.s32 	%r166, %r336, 1;
	mul.wide.u32 	%rd22, %r166, 4;
	add.s64 	%rd23, %rd1, %rd22;
	ld.global.f32 	%f2909, [%rd23];
$L__BB0_9:
	st.shared.f32 	[%r7+8], %f2909;
	mov.b32 	%r167, 0;
	st.shared.u32 	[%r7+12], %r167;
$L__BB0_10:
	add.s32 	%r170, %r6, 3;
	max.u32 	%r171, %r342, %r170;
	setp.lt.u32 	%p6, %r171, %r114;
	@%p6 bra 	$L__BB0_18;
	max.u32 	%r172, %r342, %r6;
	setp.ge.u32 	%p7, %r172, %r114;
	mov.f32 	%f2910, 0f00000000;
	@%p7 bra 	$L__BB0_13;
	add.s32 	%r173, %r343, -1;
	mul.wide.u32 	%rd26, %r173, 4;
	add.s64 	%rd27, %rd1, %rd26;
	ld.global.f32 	%f2910, [%rd27];
$L__BB0_13:
	add.s32 	%r174, %r6, 1;
	st.shared.f32 	[%r10], %f2910;
	max.u32 	%r175, %r342, %r174;
	setp.ge.u32 	%p8, %r175, %r114;
	mov.f32 	%f2911, 0f00000000;
	@%p8 bra 	$L__BB0_15;
	mul.wide.u32 	%rd28, %r343, 4;
	add.s64 	%rd29, %rd1, %rd28;
	ld.global.f32 	%f2911, [%rd29];
$L__BB0_15:
	add.s32 	%r176, %r6, 2;
	st.shared.f32 	[%r10+4], %f2911;
	max.u32 	%r177, %r342, %r176;
	setp.ge.u32 	%p9, %r177, %r114;
	mov.f32 	%f2912, 0f00000000;
	@%p9 bra 	$L__BB0_17;
	add.s32 	%r178, %r343, 1;
	mul.wide.u32 	%rd30, %r178, 4;
	add.s64 	%rd31, %rd1, %rd30;
	ld.global.f32 	%f2912, [%rd31];
$L__BB0_17:
	st.shared.f32 	[%r10+8], %f2912;
	mov.b32 	%r179, 0;
	st.shared.u32 	[%r10+12], %r179;
	bra.uni 	$L__BB0_19;
$L__BB0_18:
	add.s32 	%r181, %r343, -1;
	mul.wide.u32 	%rd33, %r181, 4;
	add.s64 	%rd32, %rd15, %rd33;
	// begin inline asm
	cp.async.cg.shared.global [%r10], [%rd32], 16, 16;
	// end inline asm
$L__BB0_19:
	add.s32 	%r182, %r6, 3;
	max.u32 	%r183, %r344, %r182;
	setp.lt.u32 	%p10, %r183, %r114;
	@%p10 bra 	$L__BB0_27;
	max.u32 	%r184, %r344, %r6;
	setp.ge.u32 	%p11, %r184, %r114;
	mov.f32 	%f2913, 0f00000000;
	@%p11 bra 	$L__BB0_22;
	add.s32 	%r185, %r345, -1;
	mul.wide.u32 	%rd34, %r185, 4;
	add.s64 	%rd35, %rd1, %rd34;
	ld.global.f32 	%f2913, [%rd35];
$L__BB0_22:
	add.s32 	%r186, %r6, 1;
	st.shared.f32 	[%r13], %f2913;
	max.u32 	%r187, %r344, %r186;
	setp.ge.u32 	%p12, %r187, %r114;
	mov.f32 	%f2914, 0f00000000;
	@%p12 bra 	$L__BB0_24;
	mul.wide.u32 	%rd36, %r345, 4;
	add.s64 	%rd37, %rd1, %rd36;
	ld.global.f32 	%f2914, [%rd37];
$L__BB0_24:
	add.s32 	%r188, %r6, 2;
	st.shared.f32 	[%r13+4], %f2914;
	max.u32 	%r189, %r344, %r188;
	setp.ge.u32 	%p13, %r189, %r114;
	mov.f32 	%f2915, 0f00000000;
	@%p13 bra 	$L__BB0_26;
	add.s32 	%r190, %r345, 1;
	mul.wide.u32 	%rd38, %r190, 4;
	add.s64 	%rd39, %rd1, %rd38;
	ld.global.f32 	%f2915, [%rd39];
$L__BB0_26:
	st.shared.f32 	[%r13+8], %f2915;
	mov.b32 	%r191, 0;
	st.shared.u32 	[%r13+12], %r191;
	bra.uni 	$L__BB0_28;
$L__BB0_27:
	add.s32 	%r193, %r345, -1;
	mul.wide.u32 	%rd41, %r193, 4;
	add.s64 	%rd40, %rd15, %rd41;
	// begin inline asm
	cp.async.cg.shared.global [%r13], [%rd40], 16, 16;
	// end inline asm
$L__BB0_28:
	add.s32 	%r194, %r6, 3;
	max.u32 	%r195, %r346, %r194;
	setp.lt.u32 	%p14, %r195, %r114;
	@%p14 bra 	$L__BB0_36;
	max.u32 	%r196, %r346, %r6;
	setp.ge.u32 	%p15, %r196, %r114;
	mov.f32 	%f2916, 0f00000000;
	@%p15 bra 	$L__BB0_31;
	add.s32 	%r197, %r347, -1;
	mul.wide.u32 	%rd42, %r197, 4;
	add.s64 	%rd43, %rd1, %rd42;
	ld.global.f32 	%f2916, [%rd43];
$L__BB0_31:
	add.s32 	%r198, %r6, 1;
	st.shared.f32 	[%r16], %f2916;
	max.u32 	%r199, %r346, %r198;
	setp.ge.u32 	%p16, %r199, %r114;
	mov.f32 	%f2917, 0f00000000;
	@%p16 bra 	$L__BB0_33;
	mul.wide.u32 	%rd44, %r347, 4;
	add.s64 	%rd45, %rd1, %rd44;
	ld.global.f32 	%f2917, [%rd45];
$L__BB0_33:
	add.s32 	%r200, %r6, 2;
	st.shared.f32 	[%r16+4], %f2917;
	max.u32 	%r201, %r346, %r200;
	setp.ge.u32 	%p17, %r201, %r114;
	mov.f32 	%f2918, 0f00000000;
	@%p17 bra 	$L__BB0_35;
	add.s32 	%r202, %r347, 1;
	mul.wide.u32 	%rd46, %r202, 4;
	add.s64 	%rd47, %rd1, %rd46;
	ld.global.f32 	%f2918, [%rd47];
$L__BB0_35:
	st.shared.f32 	[%r16+8], %f2918;
	mov.b32 	%r203, 0;
	st.shared.u32 	[%r16+12], %r203;
	bra.uni 	$L__BB0_37;
$L__BB0_36:
	add.s32 	%r205, %r347, -1;
	mul.wide.u32 	%rd49, %r205, 4;
	add.s64 	%rd48, %rd15, %rd49;
	// begin inline asm
	cp.async.cg.shared.global [%r16], [%rd48], 16, 16;
	// end inline asm
$L__BB0_37:
	// begin inline asm
	cp.async.commit_group;
	// end inline asm
	add.s32 	%r56, %r341, -1;
	add.s32 	%r57, %r341, 2;
	max.u32 	%r206, %r18, %r57;
	setp.lt.u32 	%p18, %r206, %r114;
	@%p18 bra 	$L__BB0_211;
	max.u32 	%r207, %r18, %r56;
	setp.lt.u32 	%p19, %r207, %r114;
	mov.f32 	%f2919, 0f00000000;
	@%p19 bra 	$L__BB0_39;
	bra.uni 	$L__BB0_40;
$L__BB0_39:
	mul.wide.u32 	%rd50, %r337, 4;
	add.s64 	%rd51, %rd2, %rd50;
	ld.global.nc.f32 	%f2919, [%rd51];
$L__BB0_40:
	st.shared.f32 	[%r19], %f2919;
	max.u32 	%r208, %r18, %r341;
	setp.ge.u32 	%p20, %r208, %r114;
	mov.f32 	%f2920, 0f00000000;
	@%p20 bra 	$L__BB0_42;
	add.s32 	%r209, %r337, 1;
	mul.wide.u32 	%rd52, %r209, 4;
	add.s64 	%rd53, %rd2, %rd52;
	ld.global.nc.f32 	%f2920, [%rd53];
$L__BB0_42:
	st.shared.f32 	[%r19+512], %f2920;
	add.s32 	%r210, %r341, 1;
	max.u32 	%r211, %r18, %r210;
	setp.ge.u32 	%p21, %r211, %r114;
	mov.f32 	%f2921, 0f00000000;
	@%p21 bra 	$L__BB0_44;
	add.s32 	%r212, %r337, 2;
	mul.wide.u32 	%rd54, %r212, 4;
	add.s64 	%rd55, %rd2, %rd54;
	ld.global.nc.f32 	%f2921, [%rd55];
$L__BB0_44:
	st.shared.f32 	[%r19+1024], %f2921;
	mov.b32 	%r213, 0;
	st.shared.u32 	[%r19+1536], %r213;
$L__BB0_45:
	max.u32 	%r214, %r21, %r57;
	setp.lt.u32 	%p22, %r214, %r114;
	@%p22 bra 	$L__BB0_53;
	max.u32 	%r215, %r21, %r56;
	setp.ge.u32 	%p23, %r215, %r114;
	mov.f32 	%f2922, 0f00000000;
	@%p23 bra 	$L__BB0_48;
	mul.wide.u32 	%rd58, %r338, 4;
	add.s64 	%rd59, %rd2, %rd58;
	ld.global.nc.f32 	%f2922, [%rd59];
$L__BB0_48:
	st.shared.f32 	[%r22], %f2922;
	max.u32 	%r216, %r21, %r341;
	setp.ge.u32 	%p24, %r216, %r114;
	mov.f32 	%f2923, 0f00000000;
	@%p24 bra 	$L__BB0_50;
	add.s32 	%r217, %r338, 1;
	mul.wide.u32 	%rd60, %r217, 4;
	add.s64 	%rd61, %rd2, %rd60;
	ld.global.nc.f32 	%f2923, [%rd61];
$L__BB0_50:
	st.shared.f32 	[%r22+512], %f2923;
	add.s32 	%r218, %r341, 1;
	max.u32 	%r219, %r21, %r218;
	setp.ge.u32 	%p25, %r219, %r114;
	mov.f32 	%f2924, 0f00000000;
	@%p25 bra 	$L__BB0_52;
	add.s32 	%r220, %r338, 2;
	mul.wide.u32 	%rd62, %r220, 4;
	add.s64 	%rd63, %rd2, %rd62;
	ld.global.nc.f32 	%f2924, [%rd63];
$L__BB0_52:
	st.shared.f32 	[%r22+1024], %f2924;
	mov.b32 	%r221, 0;
	st.shared.u32 	[%r22+1536], %r221;
	bra.uni 	$L__BB0_54;
$L__BB0_53:
	mul.wide.u32 	%rd64, %r338, 4;
	add.s64 	%rd65, %rd2, %rd64;
	ld.global.nc.v4.f32 	{%f265, %f266, %f267, %f268}, [%rd65];
	st.shared.f32 	[%r22], %f265;
	st.shared.f32 	[%r22+512], %f266;
	st.shared.f32 	[%r22+1024], %f267;
	st.shared.f32 	[%r22+1536], %f268;
$L__BB0_54:
	max.u32 	%r222, %r24, %r57;
	setp.lt.u32 	%p26, %r222, %r114;
	@%p26 bra 	$L__BB0_62;
	max.u32 	%r223, %r24, %r56;
	setp.ge.u32 	%p27, %r223, %r114;
	mov.f32 	%f2925, 0f00000000;
	@%p27 bra 	$L__BB0_57;
	mul.wide.u32 	%rd66, %r339, 4;
	add.s64 	%rd67, %rd2, %rd66;
	ld.global.nc.f32 	%f2925, [%rd67];
$L__BB0_57:
	st.shared.f32 	[%r25], %f2925;
	max.u32 	%r224, %r24, %r341;
	setp.ge.u32 	%p28, %r224, %r114;
	mov.f32 	%f2926, 0f00000000;
	@%p28 bra 	$L__BB0_59;
	add.s32 	%r225, %r339, 1;
	mul.wide.u32 	%rd68, %r225, 4;
	add.s64 	%rd69, %rd2, %rd68;
	ld.global.nc.f32 	%f2926, [%rd69];
$L__BB0_59:
	st.shared.f32 	[%r25+512], %f2926;
	add.s32 	%r226, %r341, 1;
	max.u32 	%r227, %r24, %r226;
	setp.ge.u32 	%p29, %r227, %r114;
	mov.f32 	%f2927, 0f00000000;
	@%p29 bra 	$L__BB0_61;
	add.s32 	%r228, %r339, 2;
	mul.wide.u32 	%rd70, %r228, 4;
	add.s64 	%rd71, %rd2, %rd70;
	ld.global.nc.f32 	%f2927, [%rd71];
$L__BB0_61:
	st.shared.f32 	[%r25+1024], %f2927;
	mov.b32 	%r229, 0;
	st.shared.u32 	[%r25+1536], %r229;
	bra.uni 	$L__BB0_63;
$L__BB0_62:
	mul.wide.u32 	%rd72, %r339, 4;
	add.s64 	%rd73, %rd2, %rd72;
	ld.global.nc.v4.f32 	{%f272, %f273, %f274, %f275}, [%rd73];
	st.shared.f32 	[%r25], %f272;
	st.shared.f32 	[%r25+512], %f273;
	st.shared.f32 	[%r25+1024], %f274;
	st.shared.f32 	[%r25+1536], %f275;
$L__BB0_63:
	max.u32 	%r230, %r27, %r57;
	setp.lt.u32 	%p30, %r230, %r114;
	@%p30 bra 	$L__BB0_71;
	max.u32 	%r231, %r27, %r56;
	setp.ge.u32 	%p31, %r231, %r114;
	mov.f32 	%f2928, 0f00000000;
	@%p31 bra 	$L__BB0_66;
	mul.wide.u32 	%rd74, %r340, 4;
	add.s64 	%rd75, %rd2, %rd74;
	ld.global.nc.f32 	%f2928, [%rd75];
$L__BB0_66:
	st.shared.f32 	[%r28], %f2928;
	max.u32 	%r232, %r27, %r341;
	setp.ge.u32 	%p32, %r232, %r114;
	mov.f32 	%f2929, 0f00000000;
	@%p32 bra 	$L__BB0_68;
	add.s32 	%r233, %r340, 1;
	mul.wide.u32 	%rd76, %r233, 4;
	add.s64 	%rd77, %rd2, %rd76;
	ld.global.nc.f32 	%f2929, [%rd77];
$L__BB0_68:
	st.shared.f32 	[%r28+512], %f2929;
	add.s32 	%r234, %r341, 1;
	max.u32 	%r235, %r27, %r234;
	setp.ge.u32 	%p33, %r235, %r114;
	mov.f32 	%f2930, 0f00000000;
	@%p33 bra 	$L__BB0_70;
	add.s32 	%r236, %r340, 2;
	mul.wide.u32 	%rd78, %r236, 4;
	add.s64 	%rd79, %rd2, %rd78;
	ld.global.nc.f32 	%f2930, [%rd79];
$L__BB0_70:
	st.shared.f32 	[%r28+1024], %f2930;
	mov.b32 	%r237, 0;
	st.shared.u32 	[%r28+1536], %r237;
	bra.uni 	$L__BB0_72;
$L__BB0_71:
	mul.wide.u32 	%rd80, %r340, 4;
	add.s64 	%rd81, %rd2, %rd80;
	ld.global.nc.v4.f32 	{%f279, %f280, %f281, %f282}, [%rd81];
	st.shared.f32 	[%r28], %f279;
	st.shared.f32 	[%r28+512], %f280;
	st.shared.f32 	[%r28+1024], %f281;
	st.shared.f32 	[%r28+1536], %f282;
$L__BB0_72:
	// begin inline asm
	cp.async.wait_group 0;
	// end inline asm
	bar.sync 	0;
	mov.u32 	%r238, %tid.x;
	shl.b32 	%r239, %r238, 3;
	and.b32  	%r240, %r239, 224;
	shl.b32 	%r241, %r238, 1;
	and.b32  	%r242, %r241, 256;
	or.b32  	%r243, %r242, %r240;
	mov.u32 	%r244, _ZZ14gemm_optimizedPKfS0_PfiE2As;
	add.s32 	%r245, %r244, %r243;
	ld.shared.v4.f32 	{%f283, %f284, %f285, %f286}, [%r245];
	ld.shared.v4.f32 	{%f287, %f288, %f289, %f290}, [%r245+16];
	shl.b32 	%r246, %r238, 5;
	and.b32  	%r247, %r246, 96;
	shl.b32 	%r248, %r238, 2;
	and.b32  	%r249, %r248, 384;
	or.b32  	%r250, %r249, %r247;
	mov.u32 	%r251, _ZZ14gemm_optimizedPKfS0_PfiE2Bs;
	add.s32 	%r252, %r251, %r250;
	ld.shared.v4.f32 	{%f291, %f292, %f293, %f294}, [%r252];
	ld.shared.v4.f32 	{%f295, %f296, %f297, %f298}, [%r252+16];
	fma.rn.f32 	%f299, %f283, %f291, %f2890;
	fma.rn.f32 	%f300, %f283, %f292, %f2889;
	fma.rn.f32 	%f301, %f283, %f293, %f2888;
	fma.rn.f32 	%f302, %f283, %f294, %f2887;
	fma.rn.f32 	%f303, %f283, %f295, %f2886;
	fma.rn.f32 	%f304, %f283, %f296, %f2885;
	fma.rn.f32 	%f305, %f283, %f297, %f2884;
	fma.rn.f32 	%f306, %f283, %f298, %f2883;
	fma.rn.f32 	%f307, %f284, %f291, %f2882;
	fma.rn.f32 	%f308, %f284, %f292, %f2881;
	fma.rn.f32 	%f309, %f284, %f293, %f2880;
	fma.rn.f32 	%f310, %f284, %f294, %f2879;
	fma.rn.f32 	%f311, %f284, %f295, %f2878;
	fma.rn.f32 	%f312, %f284, %f296, %f2877;
	fma.rn.f32 	%f313, %f284, %f297, %f2876;
	fma.rn.f32 	%f314, %f284, %f298, %f2875;
	fma.rn.f32 	%f315, %f285, %f291, %f2874;
	fma.rn.f32 	%f316, %f285, %f292, %f2873;
	fma.rn.f32 	%f317, %f285, %f293, %f2872;
	fma.rn.f32 	%f318, %f285, %f294, %f2871;
	fma.rn.f32 	%f319, %f285, %f295, %f2870;
	fma.rn.f32 	%f320, %f285, %f296, %f2869;
	fma.rn.f32 	%f321, %f285, %f297, %f2868;
	fma.rn.f32 	%f322, %f285, %f298, %f2867;
	fma.rn.f32 	%f323, %f286, %f291, %f2866;
	fma.rn.f32 	%f324, %f286, %f292, %f2865;
	fma.rn.f32 	%f325, %f286, %f293, %f2864;
	fma.rn.f32 	%f326, %f286, %f294, %f2863;
	fma.rn.f32 	%f327, %f286, %f295, %f2862;
	fma.rn.f32 	%f328, %f286, %f296, %f2861;
	fma.rn.f32 	%f329, %f286, %f297, %f2860;
	fma.rn.f32 	%f330, %f286, %f298, %f2859;
	fma.rn.f32 	%f331, %f287, %f291, %f2858;
	fma.rn.f32 	%f332, %f287, %f292, %f2857;
	fma.rn.f32 	%f333, %f287, %f293, %f2856;
	fma.rn.f32 	%f334, %f287, %f294, %f2855;
	fma.rn.f32 	%f335, %f287, %f295, %f2854;
	fma.rn.f32 	%f336, %f287, %f296, %f2853;
	fma.rn.f32 	%f337, %f287, %f297, %f2852;
	fma.rn.f32 	%f338, %f287, %f298, %f2851;
	fma.rn.f32 	%f339, %f288, %f291, %f2850;
	fma.rn.f32 	%f340, %f288, %f292, %f2849;
	fma.rn.f32 	%f341, %f288, %f293, %f2848;
	fma.rn.f32 	%f342, %f288, %f294, %f2847;
	fma.rn.f32 	%f343, %f288, %f295, %f2846;
	fma.rn.f32 	%f344, %f288, %f296, %f2845;
	fma.rn.f32 	%f345, %f288, %f297, %f2844;
	fma.rn.f32 	%f346, %f288, %f298, %f2843;
	fma.rn.f32 	%f347, %f289, %f291, %f2891;
	fma.rn.f32 	%f348, %f289, %f292, %f2892;
	fma.rn.f32 	%f349, %f289, %f293, %f2893;
	fma.rn.f32 	%f350, %f289, %f294, %f2894;
	fma.rn.f32 	%f351, %f289, %f295, %f2895;
	fma.rn.f32 	%f352, %f289, %f296, %f2896;
	fma.rn.f32 	%f353, %f289, %f297, %f2897;
	fma.rn.f32 	%f354, %f289, %f298, %f2898;
	fma.rn.f32 	%f355, %f290, %f291, %f2899;
	fma.rn.f32 	%f356, %f290, %f292, %f2900;
	fma.rn.f32 	%f357, %f290, %f293, %f2901;
	fma.rn.f32 	%f358, %f290, %f294, %f2902;
	fma.rn.f32 	%f359, %f290, %f295, %f2903;
	fma.rn.f32 	%f360, %f290, %f296, %f2904;
	fma.rn.f32 	%f361, %f290, %f297, %f2905;
	fma.rn.f32 	%f362, %f290, %f298, %f2906;
	ld.shared.v4.f32 	{%f363, %f364, %f365, %f366}, [%r245+512];
	ld.shared.v4.f32 	{%f367, %f368, %f369, %f370}, [%r245+528];
	ld.shared.v4.f32 	{%f371, %f372, %f373, %f374}, [%r252+512];
	ld.shared.v4.f32 	{%f375, %f376, %f377, %f378}, [%r252+528];
	fma.rn.f32 	%f379, %f363, %f371, %f299;
	fma.rn.f32 	%f380, %f363, %f372, %f300;
	fma.rn.f32 	%f381, %f363, %f373, %f301;
	fma.rn.f32 	%f382, %f363, %f374, %f302;
	fma.rn.f32 	%f383, %f363, %f375, %f303;
	fma.rn.f32 	%f384, %f363, %f376, %f304;
	fma.rn.f32 	%f385, %f363, %f377, %f305;
	fma.rn.f32 	%f386, %f363, %f378, %f306;
	fma.rn.f32 	%f387, %f364, %f371, %f307;
	fma.rn.f32 	%f388, %f364, %f372, %f308;
	fma.rn.f32 	%f389, %f364, %f373, %f309;
	fma.rn.f32 	%f390, %f364, %f374, %f310;
	fma.rn.f32 	%f391, %f364, %f375, %f311;
	fma.rn.f32 	%f392, %f364, %f376, %f312;
	fma.rn.f32 	%f393, %f364, %f377, %f313;
	fma.rn.f32 	%f394, %f364, %f378, %f314;
	fma.rn.f32 	%f395, %f365, %f371, %f315;
	fma.rn.f32 	%f396, %f365, %f372, %f316;
	fma.rn.f32 	%f397, %f365, %f373, %f317;
	fma.rn.f32 	%f398, %f365, %f374, %f318;
	fma.rn.f32 	%f399, %f365, %f375, %f319;
	fma.rn.f32 	%f400, %f365, %f376, %f320;
	fma.rn.f32 	%f401, %f365, %f377, %f321;
	fma.rn.f32 	%f402, %f365, %f378, %f322;
	fma.rn.f32 	%f403, %f366, %f371, %f323;
	fma.rn.f32 	%f404, %f366, %f372, %f324;
	fma.rn.f32 	%f405, %f366, %f373, %f325;
	fma.rn.f32 	%f406, %f366, %f374, %f326;
	fma.rn.f32 	%f407, %f366, %f375, %f327;
	fma.rn.f32 	%f408, %f366, %f376, %f328;
	fma.rn.f32 	%f409, %f366, %f377, %f329;
	fma.rn.f32 	%f410, %f366, %f378, %f330;
	fma.rn.f32 	%f411, %f367, %f371, %f331;
	fma.rn.f32 	%f412, %f367, %f372, %f332;
	fma.rn.f32 	%f413, %f367, %f373, %f333;
	fma.rn.f32 	%f414, %f367, %f374, %f334;
	fma.rn.f32 	%f415, %f367, %f375, %f335;
	fma.rn.f32 	%f416, %f367, %f376, %f336;
	fma.rn.f32 	%f417, %f367, %f377, %f337;
	fma.rn.f32 	%f418, %f367, %f378, %f338;
	fma.rn.f32 	%f419, %f368, %f371, %f339;
	fma.rn.f32 	%f420, %f368, %f372, %f340;
	fma.rn.f32 	%f421, %f368, %f373, %f341;
	fma.rn.f32 	%f422, %f368, %f374, %f342;
	fma.rn.f32 	%f423, %f368, %f375, %f343;
	fma.rn.f32 	%f424, %f368, %f376, %f344;
	fma.rn.f32 	%f425, %f368, %f377, %f345;
	fma.rn.f32 	%f426, %f368, %f378, %f346;
	fma.rn.f32 	%f427, %f369, %f371, %f347;
	fma.rn.f32 	%f428, %f369, %f372, %f348;
	fma.rn.f32 	%f429, %f369, %f373, %f349;
	fma.rn.f32 	%f430, %f369, %f374, %f350;
	fma.rn.f32 	%f431, %f369, %f375, %f351;
	fma.rn.f32 	%f432, %f369, %f376, %f352;
	fma.rn.f32 	%f433, %f369, %f377, %f353;
	fma.rn.f32 	%f434, %f369, %f378, %f354;
	fma.rn.f32 	%f435, %f370, %f371, %f355;
	fma.rn.f32 	%f436, %f370, %f372, %f356;
	fma.rn.f32 	%f437, %f370, %f373, %f357;
	fma.rn.f32 	%f438, %f370, %f374, %f358;
	fma.rn.f32 	%f439, %f370, %f375, %f359;
	fma.rn.f32 	%f440, %f370, %f376, %f360;
	fma.rn.f32 	%f441, %f370, %f377, %f361;
	fma.rn.f32 	%f442, %f370, %f378, %f362;
	ld.shared.v4.f32 	{%f443, %f444, %f445, %f446}, [%r245+1024];
	ld.shared.v4.f32 	{%f447, %f448, %f449, %f450}, [%r245+1040];
	ld.shared.v4.f32 	{%f451, %f452, %f453, %f454}, [%r252+1024];
	ld.shared.v4.f32 	{%f455, %f456, %f457, %f458}, [%r252+1040];
	fma.rn.f32 	%f459, %f443, %f451, %f379;
	fma.rn.f32 	%f460, %f443, %f452, %f380;
	fma.rn.f32 	%f461, %f443, %f453, %f381;
	fma.rn.f32 	%f462, %f443, %f454, %f382;
	fma.rn.f32 	%f463, %f443, %f455, %f383;
	fma.rn.f32 	%f464, %f443, %f456, %f384;
	fma.rn.f32 	%f465, %f443, %f457, %f385;
	fma.rn.f32 	%f466, %f443, %f458, %f386;
	fma.rn.f32 	%f467, %f444, %f451, %f387;
	fma.rn.f32 	%f468, %f444, %f452, %f388;
	fma.rn.f32 	%f469, %f444, %f453, %f389;
	fma.rn.f32 	%f470, %f444, %f454, %f390;
	fma.rn.f32 	%f471, %f444, %f455, %f391;
	fma.rn.f32 	%f472, %f444, %f456, %f392;
	fma.rn.f32 	%f473, %f444, %f457, %f393;
	fma.rn.f32 	%f474, %f444, %f458, %f394;
	fma.rn.f32 	%f475, %f445, %f451, %f395;
	fma.rn.f32 	%f476, %f445, %f452, %f396;
	fma.rn.f32 	%f477, %f445, %f453, %f397;
	fma.rn.f32 	%f478, %f445, %f454, %f398;
	fma.rn.f32 	%f479, %f445, %f455, %f399;
	fma.rn.f32 	%f480, %f445, %f456, %f400;
	fma.rn.f32 	%f481, %f445, %f457, %f401;
	fma.rn.f32 	%f482, %f445, %f458, %f402;
	fma.rn.f32 	%f483, %f446, %f451, %f403;
	fma.rn.f32 	%f484, %f446, %f452, %f404;
	fma.rn.f32 	%f485, %f446, %f453, %f405;
	fma.rn.f32 	%f486, %f446, %f454, %f406;
	fma.rn.f32 	%f487, %f446, %f455, %f407;
	fma.rn.f32 	%f488, %f446, %f456, %f408;
	fma.rn.f32 	%f489, %f446, %f457, %f409;
	fma.rn.f32 	%f490, %f446, %f458, %f410;
	fma.rn.f32 	%f491, %f447, %f451, %f411;
	fma.rn.f32 	%f492, %f447, %f452, %f412;
	fma.rn.f32 	%f493, %f447, %f453, %f413;
	fma.rn.f32 	%f494, %f447, %f454, %f414;
	fma.rn.f32 	%f495, %f447, %f455, %f415;
	fma.rn.f32 	%f496, %f447, %f456, %f416;
	fma.rn.f32 	%f497, %f447, %f457, %f417;
	fma.rn.f32 	%f498, %f447, %f458, %f418;
	fma.rn.f32 	%f499, %f448, %f451, %f419;
	fma.rn.f32 	%f500, %f448, %f452, %f420;
	fma.rn.f32 	%f501, %f448, %f453, %f421;
	fma.rn.f32 	%f502, %f448, %f454, %f422;
	fma.rn.f32 	%f503, %f448, %f455, %f423;
	fma.rn.f32 	%f504, %f448, %f456, %f424;
	fma.rn.f32 	%f505, %f448, %f457, %f425;
	fma.rn.f32 	%f506, %f448, %f458, %f426;
	fma.rn.f32 	%f507, %f449, %f451, %f427;
	fma.rn.f32 	%f508, %f449, %f452, %f428;
	fma.rn.f32 	%f509, %f449, %f453, %f429;
	fma.rn.f32 	%f510, %f449, %f454, %f430;
	fma.rn.f32 	%f511, %f449, %f455, %f431;
	fma.rn.f32 	%f512, %f449, %f456, %f432;
	fma.rn.f32 	%f513, %f449, %f457, %f433;
	fma.rn.f32 	%f514, %f449, %f458, %f434;
	fma.rn.f32 	%f515, %f450, %f451, %f435;
	fma.rn.f32 	%f516, %f450, %f452, %f436;
	fma.rn.f32 	%f517, %f450, %f453, %f437;
	fma.rn.f32 	%f518, %f450, %f454, %f438;
	fma.rn.f32 	%f519, %f450, %f455, %f439;
	fma.rn.f32 	%f520, %f450, %f456, %f440;
	fma.rn.f32 	%f521, %f450, %f457, %f441;
	fma.rn.f32 	%f522, %f450, %f458, %f442;
	ld.shared.v4.f32 	{%f523, %f524, %f525, %f526}, [%r245+1536];
	ld.shared.v4.f32 	{%f527, %f528, %f529, %f530}, [%r245+1552];
	ld.shared.v4.f32 	{%f531, %f532, %f533, %f534}, [%r252+1536];
	ld.shared.v4.f32 	{%f535, %f536, %f537, %f538}, [%r252+1552];
	fma.rn.f32 	%f539, %f523, %f531, %f459;
	fma.rn.f32 	%f540, %f523, %f532, %f460;
	fma.rn.f32 	%f541, %f523, %f533, %f461;
	fma.rn.f32 	%f542, %f523, %f534, %f462;
	fma.rn.f32 	%f543, %f523, %f535, %f463;
	fma.rn.f32 	%f544, %f523, %f536, %f464;
	fma.rn.f32 	%f545, %f523, %f537, %f465;
	fma.rn.f32 	%f546, %f523, %f538, %f466;
	fma.rn.f32 	%f547, %f524, %f531, %f467;
	fma.rn.f32 	%f548, %f524, %f532, %f468;
	fma.rn.f32 	%f549, %f524, %f533, %f469;
	fma.rn.f32 	%f550, %f524, %f534, %f470;
	fma.rn.f32 	%f551, %f524, %f535, %f471;
	fma.rn.f32 	%f552, %f524, %f536, %f472;
	fma.rn.f32 	%f553, %f524, %f537, %f473;
	fma.rn.f32 	%f554, %f524, %f538, %f474;
	fma.rn.f32 	%f555, %f525, %f531, %f475;
	fma.rn.f32 	%f556, %f525, %f532, %f476;
	fma.rn.f32 	%f557, %f525, %f533, %f477;
	fma.rn.f32 	%f558, %f525, %f534, %f478;
	fma.rn.f32 	%f559, %f525, %f535, %f479;
	fma.rn.f32 	%f560, %f525, %f536, %f480;
	fma.rn.f32 	%f561, %f525, %f537, %f481;
	fma.rn.f32 	%f562, %f525, %f538, %f482;
	fma.rn.f32 	%f563, %f526, %f531, %f483;
	fma.rn.f32 	%f564, %f526, %f532, %f484;
	fma.rn.f32 	%f565, %f526, %f533, %f485;
	fma.rn.f32 	%f566, %f526, %f534, %f486;
	fma.rn.f32 	%f567, %f526, %f535, %f487;
	fma.rn.f32 	%f568, %f526, %f536, %f488;
	fma.rn.f32 	%f569, %f526, %f537, %f489;
	fma.rn.f32 	%f570, %f526, %f538, %f490;
	fma.rn.f32 	%f571, %f527, %f531, %f491;
	fma.rn.f32 	%f572, %f527, %f532, %f492;
	fma.rn.f32 	%f573, %f527, %f533, %f493;
	fma.rn.f32 	%f574, %f527, %f534, %f494;
	fma.rn.f32 	%f575, %f527, %f535, %f495;
	fma.rn.f32 	%f576, %f527, %f536, %f496;
	fma.rn.f32 	%f577, %f527, %f537, %f497;
	fma.rn.f32 	%f578, %f527, %f538, %f498;
	fma.rn.f32 	%f579, %f528, %f531, %f499;
	fma.rn.f32 	%f580, %f528, %f532, %f500;
	fma.rn.f32 	%f581, %f528, %f533, %f501;
	fma.rn.f32 	%f582, %f528, %f534, %f502;
	fma.rn.f32 	%f583, %f528, %f535, %f503;
	fma.rn.f32 	%f584, %f528, %f536, %f504;
	fma.rn.f32 	%f585, %f528, %f537, %f505;
	fma.rn.f32 	%f586, %f528, %f538, %f506;
	fma.rn.f32 	%f587, %f529, %f531, %f507;
	fma.rn.f32 	%f588, %f529, %f532, %f508;
	fma.rn.f32 	%f589, %f529, %f533, %f509;
	fma.rn.f32 	%f590, %f529, %f534, %f510;
	fma.rn.f32 	%f591, %f529, %f535, %f511;
	fma.rn.f32 	%f592, %f529, %f536, %f512;
	fma.rn.f32 	%f593, %f529, %f537, %f513;
	fma.rn.f32 	%f594, %f529, %f538, %f514;
	fma.rn.f32 	%f595, %f530, %f531, %f515;
	fma.rn.f32 	%f596, %f530, %f532, %f516;
	fma.rn.f32 	%f597, %f530, %f533, %f517;
	fma.rn.f32 	%f598, %f530, %f534, %f518;
	fma.rn.f32 	%f599, %f530, %f535, %f519;
	fma.rn.f32 	%f600, %f530, %f536, %f520;
	fma.rn.f32 	%f601, %f530, %f537, %f521;
	fma.rn.f32 	%f602, %f530, %f538, %f522;
	ld.shared.v4.f32 	{%f603, %f604, %f605, %f606}, [%r245+2048];
	ld.shared.v4.f32 	{%f607, %f608, %f609, %f610}, [%r245+2064];
	ld.shared.v4.f32 	{%f611, %f612, %f613, %f614}, [%r252+2048];
	ld.shared.v4.f32 	{%f615, %f616, %f617, %f618}, [%r252+2064];
	fma.rn.f32 	%f619, %f603, %f611, %f539;
	fma.rn.f32 	%f620, %f603, %f612, %f540;
	fma.rn.f32 	%f621, %f603, %f613, %f541;
	fma.rn.f32 	%f622, %f603, %f614, %f542;
	fma.rn.f32 	%f623, %f603, %f615, %f543;
	fma.rn.f32 	%f624, %f603, %f616, %f544;
	fma.rn.f32 	%f625, %f603, %f617, %f545;
	fma.rn.f32 	%f626, %f603, %f618, %f546;
	fma.rn.f32 	%f627, %f604, %f611, %f547;
	fma.rn.f32 	%f628, %f604, %f612, %f548;
	fma.rn.f32 	%f629, %f604, %f613, %f549;
	fma.rn.f32 	%f630, %f604, %f614, %f550;
	fma.rn.f32 	%f631, %f604, %f615, %f551;
	fma.rn.f32 	%f632, %f604, %f616, %f552;
	fma.rn.f32 	%f633, %f604, %f617, %f553;
	fma.rn.f32 	%f634, %f604, %f618, %f554;
	fma.rn.f32 	%f635, %f605, %f611, %f555;
	fma.rn.f32 	%f636, %f605, %f612, %f556;
	fma.rn.f32 	%f637, %f605, %f613, %f557;
	fma.rn.f32 	%f638, %f605, %f614, %f558;
	fma.rn.f32 	%f639, %f605, %f615, %f559;
	fma.rn.f32 	%f640, %f605, %f616, %f560;
	fma.rn.f32 	%f641, %f605, %f617, %f561;
	fma.rn.f32 	%f642, %f605, %f618, %f562;
	fma.rn.f32 	%f643, %f606, %f611, %f563;
	fma.rn.f32 	%f644, %f606, %f612, %f564;
	fma.rn.f32 	%f645, %f606, %f613, %f565;
	fma.rn.f32 	%f646, %f606, %f614, %f566;
	fma.rn.f32 	%f647, %f606, %f615, %f567;
	fma.rn.f32 	%f648, %f606, %f616, %f568;
	fma.rn.f32 	%f649, %f606, %f617, %f569;
	fma.rn.f32 	%f650, %f606, %f618, %f570;
	fma.rn.f32 	%f651, %f607, %f611, %f571;
	fma.rn.f32 	%f652, %f607, %f612, %f572;
	fma.rn.f32 	%f653, %f607, %f613, %f573;
	fma.rn.f32 	%f654, %f607, %f614, %f574;
	fma.rn.f32 	%f655, %f607, %f615, %f575;
	fma.rn.f32 	%f656, %f607, %f616, %f576;
	fma.rn.f32 	%f657, %f607, %f617, %f577;
	fma.rn.f32 	%f658, %f607, %f618, %f578;
	fma.rn.f32 	%f659, %f608, %f611, %f579;
	fma.rn.f32 	%f660, %f608, %f612, %f580;
	fma.rn.f32 	%f661, %f608, %f613, %f581;
	fma.rn.f32 	%f662, %f608, %f614, %f582;
	fma.rn.f32 	%f663, %f608, %f615, %f583;
	fma.rn.f32 	%f664, %f608, %f616, %f584;
	fma.rn.f32 	%f665, %f608, %f617, %f585;
	fma.rn.f32 	%f666, %f608, %f618, %f586;
	fma.rn.f32 	%f667, %f609, %f611, %f587;
	fma.rn.f32 	%f668, %f609, %f612, %f588;
	fma.rn.f32 	%f669, %f609, %f613, %f589;
	fma.rn.f32 	%f670, %f609, %f614, %f590;
	fma.rn.f32 	%f671, %f609, %f615, %f591;
	fma.rn.f32 	%f672, %f609, %f616, %f592;
	fma.rn.f32 	%f673, %f609, %f617, %f593;
	fma.rn.f32 	%f674, %f609, %f618, %f594;
	fma.rn.f32 	%f675, %f610, %f611, %f595;
	fma.rn.f32 	%f676, %f610, %f612, %f596;
	fma.rn.f32 	%f677, %f610, %f613, %f597;
	fma.rn.f32 	%f678, %f610, %f614, %f598;
	fma.rn.f32 	%f679, %f610, %f615, %f599;
	fma.rn.f32 	%f680, %f610, %f616, %f600;
	fma.rn.f32 	%f681, %f610, %f617, %f601;
	fma.rn.f32 	%f682, %f610, %f618, %f602;
	ld.shared.v4.f32 	{%f683, %f684, %f685, %f686}, [%r245+2560];
	ld.shared.v4.f32 	{%f687, %f688, %f689, %f690}, [%r245+2576];
	ld.shared.v4.f32 	{%f691, %f692, %f693, %f694}, [%r252+2560];
	ld.shared.v4.f32 	{%f695, %f696, %f697, %f698}, [%r252+2576];
	fma.rn.f32 	%f699, %f683, %f691, %f619;
	fma.rn.f32 	%f700, %f683, %f692, %f620;
	fma.rn.f32 	%f701, %f683, %f693, %f621;
	fma.rn.f32 	%f702, %f683, %f694, %f622;
	fma.rn.f32 	%f703, %f683, %f695, %f623;
	fma.rn.f32 	%f704, %f683, %f696, %f624;
	fma.rn.f32 	%f705, %f683, %f697, %f625;
	fma.rn.f32 	%f706, %f683, %f698, %f626;
	fma.rn.f32 	%f707, %f684, %f691, %f627;
	fma.rn.f32 	%f708, %f684, %f692, %f628;
	fma.rn.f32 	%f709, %f684, %f693, %f629;
	fma.rn.f32 	%f710, %f684, %f694, %f630;
	fma.rn.f32 	%f711, %f684, %f695, %f631;
	fma.rn.f32 	%f712, %f684, %f696, %f632;
	fma.rn.f32 	%f713, %f684, %f697, %f633;
	fma.rn.f32 	%f714, %f684, %f698, %f634;
	fma.rn.f32 	%f715, %f685, %f691, %f635;
	fma.rn.f32 	%f716, %f685, %f692, %f636;
	fma.rn.f32 	%f717, %f685, %f693, %f637;
	fma.rn.f32 	%f718, %f685, %f694, %f638;
	fma.rn.f32 	%f719, %f685, %f695, %f639;
	fma.rn.f32 	%f720, %f685, %f696, %f640;
	fma.rn.f32 	%f721, %f685, %f697, %f641;
	fma.rn.f32 	%f722, %f685, %f698, %f642;
	fma.rn.f32 	%f723, %f686, %f691, %f643;
	fma.rn.f32 	%f724, %f686, %f692, %f644;
	fma.rn.f32 	%f725, %f686, %f693, %f645;
	fma.rn.f32 	%f726, %f686, %f694, %f646;
	fma.rn.f32 	%f727, %f686, %f695, %f647;
	fma.rn.f32 	%f728, %f686, %f696, %f648;
	fma.rn.f32 	%f729, %f686, %f697, %f649;
	fma.rn.f32 	%f730, %f686, %f698, %f650;
	fma.rn.f32 	%f731, %f687, %f691, %f651;
	fma.rn.f32 	%f732, %f687, %f692, %f652;
	fma.rn.f32 	%f733, %f687, %f693, %f653;
	fma.rn.f32 	%f734, %f687, %f694, %f654;
	fma.rn.f32 	%f735, %f687, %f695, %f655;
	fma.rn.f32 	%f736, %f687, %f696, %f656;
	fma.rn.f32 	%f737, %f687, %f697, %f657;
	fma.rn.f32 	%f738, %f687, %f698, %f658;
	fma.rn.f32 	%f739, %f688, %f691, %f659;
	fma.rn.f32 	%f740, %f688, %f692, %f660;
	fma.rn.f32 	%f741, %f688, %f693, %f661;
	fma.rn.f32 	%f742, %f688, %f694, %f662;
	fma.rn.f32 	%f743, %f688, %f695, %f663;
	fma.rn.f32 	%f744, %f688, %f696, %f664;
	fma.rn.f32 	%f745, %f688, %f697, %f665;
	fma.rn.f32 	%f746, %f688, %f698, %f666;
	fma.rn.f32 	%f747, %f689, %f691, %f667;
	fma.rn.f32 	%f748, %f689, %f692, %f668;
	fma.rn.f32 	%f749, %f689, %f693, %f669;
	fma.rn.f32 	%f750, %f689, %f694, %f670;
	fma.rn.f32 	%f751, %f689, %f695, %f671;
	fma.rn.f32 	%f752, %f689, %f696, %f672;
	fma.rn.f32 	%f753, %f689, %f697, %f673;
	fma.rn.f32 	%f754, %f689, %f698, %f674;
	fma.rn.f32 	%f755, %f690, %f691, %f675;
	fma.rn.f32 	%f756, %f690, %f692, %f676;
	fma.rn.f32 	%f757, %f690, %f693, %f677;
	fma.rn.f32 	%f758, %f690, %f694, %f678;
	fma.rn.f32 	%f759, %f690, %f695, %f679;
	fma.rn.f32 	%f760, %f690, %f696, %f680;
	fma.rn.f32 	%f761, %f690, %f697, %f681;
	fma.rn.f32 	%f762, %f690, %f698, %f682;
	ld.shared.v4.f32 	{%f763, %f764, %f765, %f766}, [%r245+3072];
	ld.shared.v4.f32 	{%f767, %f768, %f769, %f770}, [%r245+3088];
	ld.shared.v4.f32 	{%f771, %f772, %f773, %f774}, [%r252+3072];
	ld.shared.v4.f32 	{%f775, %f776, %f777, %f778}, [%r252+3088];
	fma.rn.f32 	%f779, %f763, %f771, %f699;
	fma.rn.f32 	%f780, %f763, %f772, %f700;
	fma.rn.f32 	%f781, %f763, %f773, %f701;
	fma.rn.f32 	%f782, %f763, %f774, %f702;
	fma.rn.f32 	%f783, %f763, %f775, %f703;
	fma.rn.f32 	%f784, %f763, %f776, %f704;
	fma.rn.f32 	%f785, %f763, %f777, %f705;
	fma.rn.f32 	%f786, %f763, %f778, %f706;
	fma.rn.f32 	%f787, %f764, %f771, %f707;
	fma.rn.f32 	%f788, %f764, %f772, %f708;
	fma.rn.f32 	%f789, %f764, %f773, %f709;
	fma.rn.f32 	%f790, %f764, %f774, %f710;
	fma.rn.f32 	%f791, %f764, %f775, %f711;
	fma.rn.f32 	%f792, %f764, %f776, %f712;
	fma.rn.f32 	%f793, %f764, %f777, %f713;
	fma.rn.f32 	%f794, %f764, %f778, %f714;
	fma.rn.f32 	%f795, %f765, %f771, %f715;
	fma.rn.f32 	%f796, %f765, %f772, %f716;
	fma.rn.f32 	%f797, %f765, %f773, %f717;
	fma.rn.f32 	%f798, %f765, %f774, %f718;
	fma.rn.f32 	%f799, %f765, %f775, %f719;
	fma.rn.f32 	%f800, %f765, %f776, %f720;
	fma.rn.f32 	%f801, %f765, %f777, %f721;
	fma.rn.f32 	%f802, %f765, %f778, %f722;
	fma.rn.f32 	%f803, %f766, %f771, %f723;
	fma.rn.f32 	%f804, %f766, %f772, %f724;
	fma.rn.f32 	%f805, %f766, %f773, %f725;
	fma.rn.f32 	%f806, %f766, %f774, %f726;
	fma.rn.f32 	%f807, %f766, %f775, %f727;
	fma.rn.f32 	%f808, %f766, %f776, %f728;
	fma.rn.f32 	%f809, %f766, %f777, %f729;
	fma.rn.f32 	%f810, %f766, %f778, %f730;
	fma.rn.f32 	%f811, %f767, %f771, %f731;
	fma.rn.f32 	%f812, %f767, %f772, %f732;
	fma.rn.f32 	%f813, %f767, %f773, %f733;
	fma.rn.f32 	%f814, %f767, %f774, %f734;
	fma.rn.f32 	%f815, %f767, %f775, %f735;
	fma.rn.f32 	%f816, %f767, %f776, %f736;
	fma.rn.f32 	%f817, %f767, %f777, %f737;
	fma.rn.f32 	%f818, %f767, %f778, %f738;
	fma.rn.f32 	%f819, %f768, %f771, %f739;
	fma.rn.f32 	%f820, %f768, %f772, %f740;
	fma.rn.f32 	%f821, %f768, %f773, %f741;
	fma.rn.f32 	%f822, %f768, %f774, %f742;
	fma.rn.f32 	%f823, %f768, %f775, %f743;
	fma.rn.f32 	%f824, %f768, %f776, %f744;
	fma.rn.f32 	%f825, %f768, %f777, %f745;
	fma.rn.f32 	%f826, %f768, %f778, %f746;
	fma.rn.f32 	%f827, %f769, %f771, %f747;
	fma.rn.f32 	%f828, %f769, %f772, %f748;
	fma.rn.f32 	%f829, %f769, %f773, %f749;
	fma.rn.f32 	%f830, %f769, %f774, %f750;
	fma.rn.f32 	%f831, %f769, %f775, %f751;
	fma.rn.f32 	%f832, %f769, %f776, %f752;
	fma.rn.f32 	%f833, %f769, %f777, %f753;
	fma.rn.f32 	%f834, %f769, %f778, %f754;
	fma.rn.f32 	%f835, %f770, %f771, %f755;
	fma.rn.f32 	%f836, %f770, %f772, %f756;
	fma.rn.f32 	%f837, %f770, %f773, %f757;
	fma.rn.f32 	%f838, %f770, %f774, %f758;
	fma.rn.f32 	%f839, %f770, %f775, %f759;
	fma.rn.f32 	%f840, %f770, %f776, %f760;
	fma.rn.f32 	%f841, %f770, %f777, %f761;
	fma.rn.f32 	%f842, %f770, %f778, %f762;
	ld.shared.v4.f32 	{%f843, %f844, %f845, %f846}, [%r245+3584];
	ld.shared.v4.f32 	{%f847, %f848, %f849, %f850}, [%r245+3600];
	ld.shared.v4.f32 	{%f851, %f852, %f853, %f854}, [%r252+3584];
	ld.shared.v4.f32 	{%f855, %f856, %f857, %f858}, [%r252+3600];
	fma.rn.f32 	%f859, %f843, %f851, %f779;
	fma.rn.f32 	%f860, %f843, %f852, %f780;
	fma.rn.f32 	%f861, %f843, %f853, %f781;
	fma.rn.f32 	%f862, %f843, %f854, %f782;
	fma.rn.f32 	%f863, %f843, %f855, %f783;
	fma.rn.f32 	%f864, %f843, %f856, %f784;
	fma.rn.f32 	%f865, %f843, %f857, %f785;
	fma.rn.f32 	%f866, %f843, %f858, %f786;
	fma.rn.f32 	%f867, %f844, %f851, %f787;
	fma.rn.f32 	%f868, %f844, %f852, %f788;
	fma.rn.f32 	%f869, %f844, %f853, %f789;
	fma.rn.f32 	%f870, %f844, %f854, %f790;
	fma.rn.f32 	%f871, %f844, %f855, %f791;
	fma.rn.f32 	%f872, %f844, %f856, %f792;
	fma.rn.f32 	%f873, %f844, %f857, %f793;
	fma.rn.f32 	%f874, %f844, %f858, %f794;
	fma.rn.f32 	%f875, %f845, %f851, %f795;
	fma.rn.f32 	%f876, %f845, %f852, %f796;
	fma.rn.f32 	%f877, %f845, %f853, %f797;
	fma.rn.f32 	%f878, %f845, %f854, %f798;
	fma.rn.f32 	%f879, %f845, %f855, %f799;
	fma.rn.f32 	%f880, %f845, %f856, %f800;
	fma.rn.f32 	%f881, %f845, %f857, %f801;
	fma.rn.f32 	%f882, %f845, %f858, %f802;
	fma.rn.f32 	%f883, %f846, %f851, %f803;
	fma.rn.f32 	%f884, %f846, %f852, %f804;
	fma.rn.f32 	%f885, %f846, %f853, %f805;
	fma.rn.f32 	%f886, %f846, %f854, %f806;
	fma.rn.f32 	%f887, %f846, %f855, %f807;
	fma.rn.f32 	%f888, %f846, %f856, %f808;
	fma.rn.f32 	%f889, %f846, %f857, %f809;
	fma.rn.f32 	%f890, %f846, %f858, %f810;
	fma.rn.f32 	%f891, %f847, %f851, %f811;
	fma.rn.f32 	%f892, %f847, %f852, %f812;
	fma.rn.f32 	%f893, %f847, %f853, %f813;
	fma.rn.f32 	%f894, %f847, %f854, %f814;
	fma.rn.f32 	%f895, %f847, %f855, %f815;
	fma.rn.f32 	%f896, %f847, %f856, %f816;
	fma.rn.f32 	%f897, %f847, %f857, %f817;
	fma.rn.f32 	%f898, %f847, %f858, %f818;
	fma.rn.f32 	%f899, %f848, %f851, %f819;
	fma.rn.f32 	%f900, %f848, %f852, %f820;
	fma.rn.f32 	%f901, %f848, %f853, %f821;
	fma.rn.f32 	%f902, %f848, %f854, %f822;
	fma.rn.f32 	%f903, %f848, %f855, %f823;
	fma.rn.f32 	%f904, %f848, %f856, %f824;
	fma.rn.f32 	%f905, %f848, %f857, %f825;
	fma.rn.f32 	%f906, %f848, %f858, %f826;
	fma.rn.f32 	%f907, %f849, %f851, %f827;
	fma.rn.f32 	%f908, %f849, %f852, %f828;
	fma.rn.f32 	%f909, %f849, %f853, %f829;
	fma.rn.f32 	%f910, %f849, %f854, %f830;
	fma.rn.f32 	%f911, %f849, %f855, %f831;
	fma.rn.f32 	%f912, %f849, %f856, %f832;
	fma.rn.f32 	%f913, %f849, %f857, %f833;
	fma.rn.f32 	%f914, %f849, %f858, %f834;
	fma.rn.f32 	%f915, %f850, %f851, %f835;
	fma.rn.f32 	%f916, %f850, %f852, %f836;
	fma.rn.f32 	%f917, %f850, %f853, %f837;
	fma.rn.f32 	%f918, %f850, %f854, %f838;
	fma.rn.f32 	%f919, %f850, %f855, %f839;
	fma.rn.f32 	%f920, %f850, %f856, %f840;
	fma.rn.f32 	%f921, %f850, %f857, %f841;
	fma.rn.f32 	%f922, %f850, %f858, %f842;
	ld.shared.v4.f32 	{%f923, %f924, %f925, %f926}, [%r245+4096];
	ld.shared.v4.f32 	{%f927, %f928, %f929, %f930}, [%r245+4112];
	ld.shared.v4.f32 	{%f931, %f932, %f933, %f934}, [%r252+4096];
	ld.shared.v4.f32 	{%f935, %f936, %f937, %f938}, [%r252+4112];
	fma.rn.f32 	%f939, %f923, %f931, %f859;
	fma.rn.f32 	%f940, %f923, %f932, %f860;
	fma.rn.f32 	%f941, %f923, %f933, %f861;
	fma.rn.f32 	%f942, %f923, %f934, %f862;
	fma.rn.f32 	%f943, %f923, %f935, %f863;
	fma.rn.f32 	%f944, %f923, %f936, %f864;
	fma.rn.f32 	%f945, %f923, %f937, %f865;
	fma.rn.f32 	%f946, %f923, %f938, %f866;
	fma.rn.f32 	%f947, %f924, %f931, %f867;
	fma.rn.f32 	%f948, %f924, %f932, %f868;
	fma.rn.f32 	%f949, %f924, %f933, %f869;
	fma.rn.f32 	%f950, %f924, %f934, %f870;
	fma.rn.f32 	%f951, %f924, %f935, %f871;
	fma.rn.f32 	%f952, %f924, %f936, %f872;
	fma.rn.f32 	%f953, %f924, %f937, %f873;
	fma.rn.f32 	%f954, %f924, %f938, %f874;
	fma.rn.f32 	%f955, %f925, %f931, %f875;
	fma.rn.f32 	%f956, %f925, %f932, %f876;
	fma.rn.f32 	%f957, %f925, %f933, %f877;
	fma.rn.f32 	%f958, %f925, %f934, %f878;
	fma.rn.f32 	%f959, %f925, %f935, %f879;
	fma.rn.f32 	%f960, %f925, %f936, %f880;
	fma.rn.f32 	%f961, %f925, %f937, %f881;
	fma.rn.f32 	%f962, %f925, %f938, %f882;
	fma.rn.f32 	%f963, %f926, %f931, %f883;
	fma.rn.f32 	%f964, %f926, %f932, %f884;
	fma.rn.f32 	%f965, %f926, %f933, %f885;
	fma.rn.f32 	%f966, %f926, %f934, %f886;
	fma.rn.f32 	%f967, %f926, %f935, %f887;
	fma.rn.f32 	%f968, %f926, %f936, %f888;
	fma.rn.f32 	%f969, %f926, %f937, %f889;
	fma.rn.f32 	%f970, %f926, %f938, %f890;
	fma.rn.f32 	%f971, %f927, %f931, %f891;
	fma.rn.f32 	%f972, %f927, %f932, %f892;
	fma.rn.f32 	%f973, %f927, %f933, %f893;
	fma.rn.f32 	%f974, %f927, %f934, %f894;
	fma.rn.f32 	%f975, %f927, %f935, %f895;
	fma.rn.f32 	%f976, %f927, %f936, %f896;
	fma.rn.f32 	%f977, %f927, %f937, %f897;
	fma.rn.f32 	%f978, %f927, %f938, %f898;
	fma.rn.f32 	%f979, %f928, %f931, %f899;
	fma.rn.f32 	%f980, %f928, %f932, %f900;
	fma.rn.f32 	%f981, %f928, %f933, %f901;
	fma.rn.f32 	%f982, %f928, %f934, %f902;
	fma.rn.f32 	%f983, %f928, %f935, %f903;
	fma.rn.f32 	%f984, %f928, %f936, %f904;
	fma.rn.f32 	%f985, %f928, %f937, %f905;
	fma.rn.f32 	%f986, %f928, %f938, %f906;
	fma.rn.f32 	%f987, %f929, %f931, %f907;
	fma.rn.f32 	%f988, %f929, %f932, %f908;
	fma.rn.f32 	%f989, %f929, %f933, %f909;
	fma.rn.f32 	%f990, %f929, %f934, %f910;
	fma.rn.f32 	%f991, %f929, %f935, %f911;
	fma.rn.f32 	%f992, %f929, %f936, %f912;
	fma.rn.f32 	%f993, %f929, %f937, %f913;
	fma.rn.f32 	%f994, %f929, %f938, %f914;
	fma.rn.f32 	%f995, %f930, %f931, %f915;
	fma.rn.f32 	%f996, %f930, %f932, %f916;
	fma.rn.f32 	%f997, %f930, %f933, %f917;
	fma.rn.f32 	%f998, %f930, %f934, %f918;
	fma.rn.f32 	%f999, %f930, %f935, %f919;
	fma.rn.f32 	%f1000, %f930, %f936, %f920;
	fma.rn.f32 	%f1001, %f930, %f937, %f921;
	fma.rn.f32 	%f1002, %f930, %f938, %f922;
	ld.shared.v4.f32 	{%f1003, %f1004, %f1005, %f1006}, [%r245+4608];
	ld.shared.v4.f32 	{%f1007, %f1008, %f1009, %f1010}, [%r245+4624];
	ld.shared.v4.f32 	{%f1011, %f1012, %f1013, %f1014}, [%r252+4608];
	ld.shared.v4.f32 	{%f1015, %f1016, %f1017, %f1018}, [%r252+4624];
	fma.rn.f32 	%f1019, %f1003, %f1011, %f939;
	fma.rn.f32 	%f1020, %f1003, %f1012, %f940;
	fma.rn.f32 	%f1021, %f1003, %f1013, %f941;
	fma.rn.f32 	%f1022, %f1003, %f1014, %f942;
	fma.rn.f32 	%f1023, %f1003, %f1015, %f943;
	fma.rn.f32 	%f1024, %f1003, %f1016, %f944;
	fma.rn.f32 	%f1025, %f1003, %f1017, %f945;
	fma.rn.f32 	%f1026, %f1003, %f1018, %f946;
	fma.rn.f32 	%f1027, %f1004, %f1011, %f947;
	fma.rn.f32 	%f1028, %f1004, %f1012, %f948;
	fma.rn.f32 	%f1029, %f1004, %f1013, %f949;
	fma.rn.f32 	%f1030, %f1004, %f1014, %f950;
	fma.rn.f32 	%f1031, %f1004, %f1015, %f951;
	fma.rn.f32 	%f1032, %f1004, %f1016, %f952;
	fma.rn.f32 	%f1033, %f1004, %f1017, %f953;
	fma.rn.f32 	%f1034, %f1004, %f1018, %f954;
	fma.rn.f32 	%f1035, %f1005, %f1011, %f955;
	fma.rn.f32 	%f1036, %f1005, %f1012, %f956;
	fma.rn.f32 	%f1037, %f1005, %f1013, %f957;
	fma.rn.f32 	%f1038, %f1005, %f1014, %f958;
	fma.rn.f32 	%f1039, %f1005, %f1015, %f959;
	fma.rn.f32 	%f1040, %f1005, %f1016, %f960;
	fma.rn.f32 	%f1041, %f1005, %f1017, %f961;
	fma.rn.f32 	%f1042, %f1005, %f1018, %f962;
	fma.rn.f32 	%f1043, %f1006, %f1011, %f963;
	fma.rn.f32 	%f1044, %f1006, %f1012, %f964;
	fma.rn.f32 	%f1045, %f1006, %f1013, %f965;
	fma.rn.f32 	%f1046, %f1006, %f1014, %f966;
	fma.rn.f32 	%f1047, %f1006, %f1015, %f967;
	fma.rn.f32 	%f1048, %f1006, %f1016, %f968;
	fma.rn.f32 	%f1049, %f1006, %f1017, %f969;
	fma.rn.f32 	%f1050, %f1006, %f1018, %f970;
	fma.rn.f32 	%f1051, %f1007, %f1011, %f971;
	fma.rn.f32 	%f1052, %f1007, %f1012, %f972;
	fma.rn.f32 	%f1053, %f1007, %f1013, %f973;
	fma.rn.f32 	%f1054, %f1007, %f1014, %f974;
	fma.rn.f32 	%f1055, %f1007, %f1015, %f975;
	fma.rn.f32 	%f1056, %f1007, %f1016, %f976;
	fma.rn.f32 	%f1057, %f1007, %f1017, %f977;
	fma.rn.f32 	%f1058, %f1007, %f1018, %f978;
	fma.rn.f32 	%f1059, %f1008, %f1011, %f979;
	fma.rn.f32 	%f1060, %f1008, %f1012, %f980;
	fma.rn.f32 	%f1061, %f1008, %f1013, %f981;
	fma.rn.f32 	%f1062, %f1008, %f1014, %f982;
	fma.rn.f32 	%f1063, %f1008, %f1015, %f983;
	fma.rn.f32 	%f1064, %f1008, %f1016, %f984;
	fma.rn.f32 	%f1065, %f1008, %f1017, %f985;
	fma.rn.f32 	%f1066, %f1008, %f1018, %f986;
	fma.rn.f32 	%f1067, %f1009, %f1011, %f987;
	fma.rn.f32 	%f1068, %f1009, %f1012, %f988;
	fma.rn.f32 	%f1069, %f1009, %f1013, %f989;
	fma.rn.f32 	%f1070, %f1009, %f1014, %f990;
	fma.rn.f32 	%f1071, %f1009, %f1015, %f991;
	fma.rn.f32 	%f1072, %f1009, %f1016, %f992;
	fma.rn.f32 	%f1073, %f1009, %f1017, %f993;
	fma.rn.f32 	%f1074, %f1009, %f1018, %f994;
	fma.rn.f32 	%f1075, %f1010, %f1011, %f995;
	fma.rn.f32 	%f1076, %f1010, %f1012, %f996;
	fma.rn.f32 	%f1077, %f1010, %f1013, %f997;
	fma.rn.f32 	%f1078, %f1010, %f1014, %f998;
	fma.rn.f32 	%f1079, %f1010, %f1015, %f999;
	fma.rn.f32 	%f1080, %f1010, %f1016, %f1000;
	fma.rn.f32 	%f1081, %f1010, %f1017, %f1001;
	fma.rn.f32 	%f1082, %f1010, %f1018, %f1002;
	ld.shared.v4.f32 	{%f1083, %f1084, %f1085, %f1086}, [%r245+5120];
	ld.shared.v4.f32 	{%f1087, %f1088, %f1089, %f1090}, [%r245+5136];
	ld.shared.v4.f32 	{%f1091, %f1092, %f1093, %f1094}, [%r252+5120];
	ld.shared.v4.f32 	{%f1095, %f1096, %f1097, %f1098}, [%r252+5136];
	fma.rn.f32 	%f1099, %f1083, %f1091, %f1019;
	fma.rn.f32 	%f1100, %f1083, %f1092, %f1020;
	fma.rn.f32 	%f1101, %f1083, %f1093, %f1021;
	fma.rn.f32 	%f1102, %f1083, %f1094, %f1022;
	fma.rn.f32 	%f1103, %f1083, %f1095, %f1023;
	fma.rn.f32 	%f1104, %f1083, %f1096, %f1024;
	fma.rn.f32 	%f1105, %f1083, %f1097, %f1025;
	fma.rn.f32 	%f1106, %f1083, %f1098, %f1026;
	fma.rn.f32 	%f1107, %f1084, %f1091, %f1027;
	fma.rn.f32 	%f1108, %f1084, %f1092, %f1028;
	fma.rn.f32 	%f1109, %f1084, %f1093, %f1029;
	fma.rn.f32 	%f1110, %f1084, %f1094, %f1030;
	fma.rn.f32 	%f1111, %f1084, %f1095, %f1031;
	fma.rn.f32 	%f1112, %f1084, %f1096, %f1032;
	fma.rn.f32 	%f1113, %f1084, %f1097, %f1033;
	fma.rn.f32 	%f1114, %f1084, %f1098, %f1034;
	fma.rn.f32 	%f1115, %f1085, %f1091, %f1035;
	fma.rn.f32 	%f1116, %f1085, %f1092, %f1036;
	fma.rn.f32 	%f1117, %f1085, %f1093, %f1037;
	fma.rn.f32 	%f1118, %f1085, %f1094, %f1038;
	fma.rn.f32 	%f1119, %f1085, %f1095, %f1039;
	fma.rn.f32 	%f1120, %f1085, %f1096, %f1040;
	fma.rn.f32 	%f1121, %f1085, %f1097, %f1041;
	fma.rn.f32 	%f1122, %f1085, %f1098, %f1042;
	fma.rn.f32 	%f1123, %f1086, %f1091, %f1043;
	fma.rn.f32 	%f1124, %f1086, %f1092, %f1044;
	fma.rn.f32 	%f1125, %f1086, %f1093, %f1045;
	fma.rn.f32 	%f1126, %f1086, %f1094, %f1046;
	fma.rn.f32 	%f1127, %f1086, %f1095, %f1047;
	fma.rn.f32 	%f1128, %f1086, %f1096, %f1048;
	fma.rn.f32 	%f1129, %f1086, %f1097, %f1049;
	fma.rn.f32 	%f1130, %f1086, %f1098, %f1050;
	fma.rn.f32 	%f1131, %f1087, %f1091, %f1051;
	fma.rn.f32 	%f1132, %f1087, %f1092, %f1052;
	fma.rn.f32 	%f1133, %f1087, %f1093, %f1053;
	fma.rn.f32 	%f1134, %f1087, %f1094, %f1054;
	fma.rn.f32 	%f1135, %f1087, %f1095, %f1055;
	fma.rn.f32 	%f1136, %f1087, %f1096, %f1056;
	fma.rn.f32 	%f1137, %f1087, %f1097, %f1057;
	fma.rn.f32 	%f1138, %f1087, %f1098, %f1058;
	fma.rn.f32 	%f1139, %f1088, %f1091, %f1059;
	fma.rn.f32 	%f1140, %f1088, %f1092, %f1060;
	fma.rn.f32 	%f1141, %f1088, %f1093, %f1061;
	fma.rn.f32 	%f1142, %f1088, %f1094, %f1062;
	fma.rn.f32 	%f1143, %f1088, %f1095, %f1063;
	fma.rn.f32 	%f1144, %f1088, %f1096, %f1064;
	fma.rn.f32 	%f1145, %f1088, %f1097, %f1065;
	fma.rn.f32 	%f1146, %f1088, %f1098, %f1066;
	fma.rn.f32 	%f1147, %f1089, %f1091, %f1067;
	fma.rn.f32 	%f1148, %f1089, %f1092, %f1068;
	fma.rn.f32 	%f1149, %f1089, %f1093, %f1069;
	fma.rn.f32 	%f1150, %f1089, %f1094, %f1070;
	fma.rn.f32 	%f1151, %f1089, %f1095, %f1071;
	fma.rn.f32 	%f1152, %f1089, %f1096, %f1072;
	fma.rn.f32 	%f1153, %f1089, %f1097, %f1073;
	fma.rn.f32 	%f1154, %f1089, %f1098, %f1074;
	fma.rn.f32 	%f1155, %f1090, %f1091, %f1075;
	fma.rn.f32 	%f1156, %f1090, %f1092, %f1076;
	fma.rn.f32 	%f1157, %f1090, %f1093, %f1077;
	fma.rn.f32 	%f1158, %f1090, %f1094, %f1078;
	fma.rn.f32 	%f1159, %f1090, %f1095, %f1079;
	fma.rn.f32 	%f1160, %f1090, %f1096, %f1080;
	fma.rn.f32 	%f1161, %f1090, %f1097, %f1081;
	fma.rn.f32 	%f1162, %f1090, %f1098, %f1082;
	ld.shared.v4.f32 	{%f1163, %f1164, %f1165, %f1166}, [%r245+5632];
	ld.shared.v4.f32 	{%f1167, %f1168, %f1169, %f1170}, [%r245+5648];
	ld.shared.v4.f32 	{%f1171, %f1172, %f1173, %f1174}, [%r252+5632];
	ld.shared.v4.f32 	{%f1175, %f1176, %f1177, %f1178}, [%r252+5648];
	fma.rn.f32 	%f1179, %f1163, %f1171, %f1099;
	fma.rn.f32 	%f1180, %f1163, %f1172, %f1100;
	fma.rn.f32 	%f1181, %f1163, %f1173, %f1101;
	fma.rn.f32 	%f1182, %f1163, %f1174, %f1102;
	fma.rn.f32 	%f1183, %f1163, %f1175, %f1103;
	fma.rn.f32 	%f1184, %f1163, %f1176, %f1104;
	fma.rn.f32 	%f1185, %f1163, %f1177, %f1105;
	fma.rn.f32 	%f1186, %f1163, %f1178, %f1106;
	fma.rn.f32 	%f1187, %f1164, %f1171, %f1107;
	fma.rn.f32 	%f1188, %f1164, %f1172, %f1108;
	fma.rn.f32 	%f1189, %f1164, %f1173, %f1109;
	fma.rn.f32 	%f1190, %f1164, %f1174, %f1110;
	fma.rn.f32 	%f1191, %f1164, %f1175, %f1111;
	fma.rn.f32 	%f1192, %f1164, %f1176, %f1112;
	fma.rn.f32 	%f1193, %f1164, %f1177, %f1113;
	fma.rn.f32 	%f1194, %f1164, %f1178, %f1114;
	fma.rn.f32 	%f1195, %f1165, %f1171, %f1115;
	fma.rn.f32 	%f1196, %f1165, %f1172, %f1116;
	fma.rn.f32 	%f1197, %f1165, %f1173, %f1117;
	fma.rn.f32 	%f1198, %f1165, %f1174, %f1118;
	fma.rn.f32 	%f1199, %f1165, %f1175, %f1119;
	fma.rn.f32 	%f1200, %f1165, %f1176, %f1120;
	fma.rn.f32 	%f1201, %f1165, %f1177, %f1121;
	fma.rn.f32 	%f1202, %f1165, %f1178, %f1122;
	fma.rn.f32 	%f1203, %f1166, %f1171, %f1123;
	fma.rn.f32 	%f1204, %f1166, %f1172, %f1124;
	fma.rn.f32 	%f1205, %f1166, %f1173, %f1125;
	fma.rn.f32 	%f1206, %f1166, %f1174, %f1126;
	fma.rn.f32 	%f1207, %f1166, %f1175, %f1127;
	fma.rn.f32 	%f1208, %f1166, %f1176, %f1128;
	fma.rn.f32 	%f1209, %f1166, %f1177, %f1129;
	fma.rn.f32 	%f1210, %f1166, %f1178, %f1130;
	fma.rn.f32 	%f1211, %f1167, %f1171, %f1131;
	fma.rn.f32 	%f1212, %f1167, %f1172, %f1132;
	fma.rn.f32 	%f1213, %f1167, %f1173, %f1133;
	fma.rn.f32 	%f1214, %f1167, %f1174, %f1134;
	fma.rn.f32 	%f1215, %f1167, %f1175, %f1135;
	fma.rn.f32 	%f1216, %f1167, %f1176, %f1136;
	fma.rn.f32 	%f1217, %f1167, %f1177, %f1137;
	fma.rn.f32 	%f1218, %f1167, %f1178, %f1138;
	fma.rn.f32 	%f1219, %f1168, %f1171, %f1139;
	fma.rn.f32 	%f1220, %f1168, %f1172, %f1140;
	fma.rn.f32 	%f1221, %f1168, %f1173, %f1141;
	fma.rn.f32 	%f1222, %f1168, %f1174, %f1142;
	fma.rn.f32 	%f1223, %f1168, %f1175, %f1143;
	fma.rn.f32 	%f1224, %f1168, %f1176, %f1144;
	fma.rn.f32 	%f1225, %f1168, %f1177, %f1145;
	fma.rn.f32 	%f1226, %f1168, %f1178, %f1146;
	fma.rn.f32 	%f1227, %f1169, %f1171, %f1147;
	fma.rn.f32 	%f1228, %f1169, %f1172, %f1148;
	fma.rn.f32 	%f1229, %f1169, %f1173, %f1149;
	fma.rn.f32 	%f1230, %f1169, %f1174, %f1150;
	fma.rn.f32 	%f1231, %f1169, %f1175, %f1151;
	fma.rn.f32 	%f1232, %f1169, %f1176, %f1152;
	fma.rn.f32 	%f1233, %f1169, %f1177, %f1153;
	fma.rn.f32 	%f1234, %f1169, %f1178, %f1154;
	fma.rn.f32 	%f1235, %f1170, %f1171, %f1155;
	fma.rn.f32 	%f1236, %f1170, %f1172, %f1156;
	fma.rn.f32 	%f1237, %f1170, %f1173, %f1157;
	fma.rn.f32 	%f1238, %f1170, %f1174, %f1158;
	fma.rn.f32 	%f1239, %f1170, %f1175, %f1159;
	fma.rn.f32 	%f1240, %f1170, %f1176, %f1160;
	fma.rn.f32 	%f1241, %f1170, %f1177, %f1161;
	fma.rn.f32 	%f1242, %f1170, %f1178, %f1162;
	ld.shared.v4.f32 	{%f1243, %f1244, %f1245, %f1246}, [%r245+6144];
	ld.shared.v4.f32 	{%f1247, %f1248, %f1249, %f1250}, [%r245+6160];
	ld.shared.v4.f32 	{%f1251, %f1252, %f1253, %f1254}, [%r252+6144];
	ld.shared.v4.f32 	{%f1255, %f1256, %f1257, %f1258}, [%r252+6160];
	fma.rn.f32 	%f1259, %f1243, %f1251, %f1179;
	fma.rn.f32 	%f1260, %f1243, %f1252, %f1180;
	fma.rn.f32 	%f1261, %f1243, %f1253, %f1181;
	fma.rn.f32 	%f1262, %f1243, %f1254, %f1182;
	fma.rn.f32 	%f1263, %f1243, %f1255, %f1183;
	fma.rn.f32 	%f1264, %f1243, %f1256, %f1184;
	fma.rn.f32 	%f1265, %f1243, %f1257, %f1185;
	fma.rn.f32 	%f1266, %f1243, %f1258, %f1186;
	fma.rn.f32 	%f1267, %f1244, %f1251, %f1187;
	fma.rn.f32 	%f1268, %f1244, %f1252, %f1188;
	fma.rn.f32 	%f1269, %f1244, %f1253, %f1189;
	fma.rn.f32 	%f1270, %f1244, %f1254, %f1190;
	fma.rn.f32 	%f1271, %f1244, %f1255, %f1191;
	fma.rn.f32 	%f1272, %f1244, %f1256, %f1192;
	fma.rn.f32 	%f1273, %f1244, %f1257, %f1193;
	fma.rn.f32 	%f1274, %f1244, %f1258, %f1194;
	fma.rn.f32 	%f1275, %f1245, %f1251, %f1195;
	fma.rn.f32 	%f1276, %f1245, %f1252, %f1196;
	fma.rn.f32 	%f1277, %f1245, %f1253, %f1197;
	fma.rn.f32 	%f1278, %f1245, %f1254, %f1198;
	fma.rn.f32 	%f1279, %f1245, %f1255, %f1199;
	fma.rn.f32 	%f1280, %f1245, %f1256, %f1200;
	fma.rn.f32 	%f1281, %f1245, %f1257, %f1201;
	fma.rn.f32 	%f1282, %f1245, %f1258, %f1202;
	fma.rn.f32 	%f1283, %f1246, %f1251, %f1203;
	fma.rn.f32 	%f1284, %f1246, %f1252, %f1204;
	fma.rn.f32 	%f1285, %f1246, %f1253, %f1205;
	fma.rn.f32 	%f1286, %f1246, %f1254, %f1206;
	fma.rn.f32 	%f1287, %f1246, %f1255, %f1207;
	fma.rn.f32 	%f1288, %f1246, %f1256, %f1208;
	fma.rn.f32 	%f1289, %f1246, %f1257, %f1209;
	fma.rn.f32 	%f1290, %f1246, %f1258, %f1210;
	fma.rn.f32 	%f1291, %f1247, %f1251, %f1211;
	fma.rn.f32 	%f1292, %f1247, %f1252, %f1212;
	fma.rn.f32 	%f1293, %f1247, %f1253, %f1213;
	fma.rn.f32 	%f1294, %f1247, %f1254, %f1214;
	fma.rn.f32 	%f1295, %f1247, %f1255, %f1215;
	fma.rn.f32 	%f1296, %f1247, %f1256, %f1216;
	fma.rn.f32 	%f1297, %f1247, %f1257, %f1217;
	fma.rn.f32 	%f1298, %f1247, %f1258, %f1218;
	fma.rn.f32 	%f1299, %f1248, %f1251, %f1219;
	fma.rn.f32 	%f1300, %f1248, %f1252, %f1220;
	fma.rn.f32 	%f1301, %f1248, %f1253, %f1221;
	fma.rn.f32 	%f1302, %f1248, %f1254, %f1222;
	fma.rn.f32 	%f1303, %f1248, %f1255, %f1223;
	fma.rn.f32 	%f1304, %f1248, %f1256, %f1224;
	fma.rn.f32 	%f1305, %f1248, %f1257, %f1225;
	fma.rn.f32 	%f1306, %f1248, %f1258, %f1226;
	fma.rn.f32 	%f1307, %f1249, %f1251, %f1227;
	fma.rn.f32 	%f1308, %f1249, %f1252, %f1228;
	fma.rn.f32 	%f1309, %f1249, %f1253, %f1229;
	fma.rn.f32 	%f1310, %f1249, %f1254, %f1230;
	fma.rn.f32 	%f1311, %f1249, %f1255, %f1231;
	fma.rn.f32 	%f1312, %f1249, %f1256, %f1232;
	fma.rn.f32 	%f1313, %f1249, %f1257, %f1233;
	fma.rn.f32 	%f1314, %f1249, %f1258, %f1234;
	fma.rn.f32 	%f1315, %f1250, %f1251, %f1235;
	fma.rn.f32 	%f1316, %f1250, %f1252, %f1236;
	fma.rn.f32 	%f1317, %f1250, %f1253, %f1237;
	fma.rn.f32 	%f1318, %f1250, %f1254, %f1238;
	fma.rn.f32 	%f1319, %f1250, %f1255, %f1239;
	fma.rn.f32 	%f1320, %f1250, %f1256, %f1240;
	fma.rn.f32 	%f1321, %f1250, %f1257, %f1241;
	fma.rn.f32 	%f1322, %f1250, %f1258, %f1242;
	ld.shared.v4.f32 	{%f1323, %f1324, %f1325, %f1326}, [%r245+6656];
	ld.shared.v4.f32 	{%f1327, %f1328, %f1329, %f1330}, [%r245+6672];
	ld.shared.v4.f32 	{%f1331, %f1332, %f1333, %f1334}, [%r252+6656];
	ld.shared.v4.f32 	{%f1335, %f1336, %f1337, %f1338}, [%r252+6672];
	fma.rn.f32 	%f1339, %f1323, %f1331, %f1259;
	fma.rn.f32 	%f1340, %f1323, %f1332, %f1260;
	fma.rn.f32 	%f1341, %f1323, %f1333, %f1261;
	fma.rn.f32 	%f1342, %f1323, %f1334, %f1262;
	fma.rn.f32 	%f1343, %f1323, %f1335, %f1263;
	fma.rn.f32 	%f1344, %f1323, %f1336, %f1264;
	fma.rn.f32 	%f1345, %f1323, %f1337, %f1265;
	fma.rn.f32 	%f1346, %f1323, %f1338, %f1266;
	fma.rn.f32 	%f1347, %f1324, %f1331, %f1267;
	fma.rn.f32 	%f1348, %f1324, %f1332, %f1268;
	fma.rn.f32 	%f1349, %f1324, %f1333, %f1269;
	fma.rn.f32 	%f1350, %f1324, %f1334, %f1270;
	fma.rn.f32 	%f1351, %f1324, %f1335, %f1271;
	fma.rn.f32 	%f1352, %f1324, %f1336, %f1272;
	fma.rn.f32 	%f1353, %f1324, %f1337, %f1273;
	fma.rn.f32 	%f1354, %f1324, %f1338, %f1274;
	fma.rn.f32 	%f1355, %f1325, %f1331, %f1275;
	fma.rn.f32 	%f1356, %f1325, %f1332, %f1276;
	fma.rn.f32 	%f1357, %f1325, %f1333, %f1277;
	fma.rn.f32 	%f1358, %f1325, %f1334, %f1278;
	fma.rn.f32 	%f1359, %f1325, %f1335, %f1279;
	fma.rn.f32 	%f1360, %f1325, %f1336, %f1280;
	fma.rn.f32 	%f1361, %f1325, %f1337, %f1281;
	fma.rn.f32 	%f1362, %f1325, %f1338, %f1282;
	fma.rn.f32 	%f1363, %f1326, %f1331, %f1283;
	fma.rn.f32 	%f1364, %f1326, %f1332, %f1284;
	fma.rn.f32 	%f1365, %f1326, %f1333, %f1285;
	fma.rn.f32 	%f1366, %f1326, %f1334, %f1286;
	fma.rn.f32 	%f1367, %f1326, %f1335, %f1287;
	fma.rn.f32 	%f1368, %f1326, %f1336, %f1288;
	fma.rn.f32 	%f1369, %f1326, %f1337, %f1289;
	fma.rn.f32 	%f1370, %f1326, %f1338, %f1290;
	fma.rn.f32 	%f1371, %f1327, %f1331, %f1291;
	fma.rn.f32 	%f1372, %f1327, %f1332, %f1292;
	fma.rn.f32 	%f1373, %f1327, %f1333, %f1293;
	fma.rn.f32 	%f1374, %f1327, %f1334, %f1294;
	fma.rn.f32 	%f1375, %f1327, %f1335, %f1295;
	fma.rn.f32 	%f1376, %f1327, %f1336, %f1296;
	fma.rn.f32 	%f1377, %f1327, %f1337, %f1297;
	fma.rn.f32 	%f1378, %f1327, %f1338, %f1298;
	fma.rn.f32 	%f1379, %f1328, %f1331, %f1299;
	fma.rn.f32 	%f1380, %f1328, %f1332, %f1300;
	fma.rn.f32 	%f1381, %f1328, %f1333, %f1301;
	fma.rn.f32 	%f1382, %f1328, %f1334, %f1302;
	fma.rn.f32 	%f1383, %f1328, %f1335, %f1303;
	fma.rn.f32 	%f1384, %f1328, %f1336, %f1304;
	fma.rn.f32 	%f1385, %f1328, %f1337, %f1305;
	fma.rn.f32 	%f1386, %f1328, %f1338, %f1306;
	fma.rn.f32 	%f1387, %f1329, %f1331, %f1307;
	fma.rn.f32 	%f1388, %f1329, %f1332, %f1308;
	fma.rn.f32 	%f1389, %f1329, %f1333, %f1309;
	fma.rn.f32 	%f1390, %f1329, %f1334, %f1310;
	fma.rn.f32 	%f1391, %f1329, %f1335, %f1311;
	fma.rn.f32 	%f1392, %f1329, %f1336, %f1312;
	fma.rn.f32 	%f1393, %f1329, %f1337, %f1313;
	fma.rn.f32 	%f1394, %f1329, %f1338, %f1314;
	fma.rn.f32 	%f1395, %f1330, %f1331, %f1315;
	fma.rn.f32 	%f1396, %f1330, %f1332, %f1316;
	fma.rn.f32 	%f1397, %f1330, %f1333, %f1317;
	fma.rn.f32 	%f1398, %f1330, %f1334, %f1318;
	fma.rn.f32 	%f1399, %f1330, %f1335, %f1319;
	fma.rn.f32 	%f1400, %f1330, %f1336, %f1320;
	fma.rn.f32 	%f1401, %f1330, %f1337, %f1321;
	fma.rn.f32 	%f1402, %f1330, %f1338, %f1322;
	ld.shared.v4.f32 	{%f1403, %f1404, %f1405, %f1406}, [%r245+7168];
	ld.shared.v4.f32 	{%f1407, %f1408, %f1409, %f1410}, [%r245+7184];
	ld.shared.v4.f32 	{%f1411, %f1412, %f1413, %f1414}, [%r252+7168];
	ld.shared.v4.f32 	{%f1415, %f1416, %f1417, %f1418}, [%r252+7184];
	fma.rn.f32 	%f1419, %f1403, %f1411, %f1339;
	fma.rn.f32 	%f1420, %f1403, %f1412, %f1340;
	fma.rn.f32 	%f1421, %f1403, %f1413, %f1341;
	fma.rn.f32 	%f1422, %f1403, %f1414, %f1342;
	fma.rn.f32 	%f1423, %f1403, %f1415, %f1343;
	fma.rn.f32 	%f1424, %f1403, %f1416, %f1344;
	fma.rn.f32 	%f1425, %f1403, %f1417, %f1345;
	fma.rn.f32 	%f1426, %f1403, %f1418, %f1346;
	fma.rn.f32 	%f1427, %f1404, %f1411, %f1347;
	fma.rn.f32 	%f1428, %f1404, %f1412, %f1348;
	fma.rn.f32 	%f1429, %f1404, %f1413, %f1349;
	fma.rn.f32 	%f1430, %f1404, %f1414, %f1350;
	fma.rn.f32 	%f1431, %f1404, %f1415, %f1351;
	fma.rn.f32 	%f1432, %f1404, %f1416, %f1352;
	fma.rn.f32 	%f1433, %f1404, %f1417, %f1353;
	fma.rn.f32 	%f1434, %f1404, %f1418, %f1354;
	fma.rn.f32 	%f1435, %f1405, %f1411, %f1355;
	fma.rn.f32 	%f1436, %f1405, %f1412, %f1356;
	fma.rn.f32 	%f1437, %f1405, %f1413, %f1357;
	fma.rn.f32 	%f1438, %f1405, %f1414, %f1358;
	fma.rn.f32 	%f1439, %f1405, %f1415, %f1359;
	fma.rn.f32 	%f1440, %f1405, %f1416, %f1360;
	fma.rn.f32 	%f1441, %f1405, %f1417, %f1361;
	fma.rn.f32 	%f1442, %f1405, %f1418, %f1362;
	fma.rn.f32 	%f1443, %f1406, %f1411, %f1363;
	fma.rn.f32 	%f1444, %f1406, %f1412, %f1364;
	fma.rn.f32 	%f1445, %f1406, %f1413, %f1365;
	fma.rn.f32 	%f1446, %f1406, %f1414, %f1366;
	fma.rn.f32 	%f1447, %f1406, %f1415, %f1367;
	fma.rn.f32 	%f1448, %f1406, %f1416, %f1368;
	fma.rn.f32 	%f1449, %f1406, %f1417, %f1369;
	fma.rn.f32 	%f1450, %f1406, %f1418, %f1370;
	fma.rn.f32 	%f1451, %f1407, %f1411, %f1371;
	fma.rn.f32 	%f1452, %f1407, %f1412, %f1372;
	fma.rn.f32 	%f1453, %f1407, %f1413, %f1373;
	fma.rn.f32 	%f1454, %f1407, %f1414, %f1374;
	fma.rn.f32 	%f1455, %f1407, %f1415, %f1375;
	fma.rn.f32 	%f1456, %f1407, %f1416, %f1376;
	fma.rn.f32 	%f1457, %f1407, %f1417, %f1377;
	fma.rn.f32 	%f1458, %f1407, %f1418, %f1378;
	fma.rn.f32 	%f1459, %f1408, %f1411, %f1379;
	fma.rn.f32 	%f1460, %f1408, %f1412, %f1380;
	fma.rn.f32 	%f1461, %f1408, %f1413, %f1381;
	fma.rn.f32 	%f1462, %f1408, %f1414, %f1382;
	fma.rn.f32 	%f1463, %f1408, %f1415, %f1383;
	fma.rn.f32 	%f1464, %f1408, %f1416, %f1384;
	fma.rn.f32 	%f1465, %f1408, %f1417, %f1385;
	fma.rn.f32 	%f1466, %f1408, %f1418, %f1386;
	fma.rn.f32 	%f1467, %f1409, %f1411, %f1387;
	fma.rn.f32 	%f1468, %f1409, %f1412, %f1388;
	fma.rn.f32 	%f1469, %f1409, %f1413, %f1389;
	fma.rn.f32 	%f1470, %f1409, %f1414, %f1390;
	fma.rn.f32 	%f1471, %f1409, %f1415, %f1391;
	fma.rn.f32 	%f1472, %f1409, %f1416, %f1392;
	fma.rn.f32 	%f1473, %f1409, %f1417, %f1393;
	fma.rn.f32 	%f1474, %f1409, %f1418, %f1394;
	fma.rn.f32 	%f1475, %f1410, %f1411, %f1395;
	fma.rn.f32 	%f1476, %f1410, %f1412, %f1396;
	fma.rn.f32 	%f1477, %f1410, %f1413, %f1397;
	fma.rn.f32 	%f1478, %f1410, %f1414, %f1398;
	fma.rn.f32 	%f1479, %f1410, %f1415, %f1399;
	fma.rn.f32 	%f1480, %f1410, %f1416, %f1400;
	fma.rn.f32 	%f1481, %f1410, %f1417, %f1401;
	fma.rn.f32 	%f1482, %f1410, %f1418, %f1402;
	ld.shared.v4.f32 	{%f1483, %f1484, %f1485, %f1486}, [%r245+7680];
	ld.shared.v4.f32 	{%f1487, %f1488, %f1489, %f1490}, [%r245+7696];
	ld.shared.v4.f32 	{%f1491, %f1492, %f1493, %f1494}, [%r252+7680];
	ld.shared.v4.f32 	{%f1495, %f1496, %f1497, %f1498}, [%r252+7696];
	fma.rn.f32 	%f1499, %f1483, %f1491, %f1419;
	fma.rn.f32 	%f1500, %f1483, %f1492, %f1420;
	fma.rn.f32 	%f1501, %f1483, %f1493, %f1421;
	fma.rn.f32 	%f1502, %f1483, %f1494, %f1422;
	fma.rn.f32 	%f1503, %f1483, %f1495, %f1423;
	fma.rn.f32 	%f1504, %f1483, %f1496, %f1424;
	fma.rn.f32 	%f1505, %f1483, %f1497, %f1425;
	fma.rn.f32 	%f1506, %f1483, %f1498, %f1426;
	fma.rn.f32 	%f1507, %f1484, %f1491, %f1427;
	fma.rn.f32 	%f1508, %f1484, %f1492, %f1428;
	fma.rn.f32 	%f1509, %f1484, %f1493, %f1429;
	fma.rn.f32 	%f1510, %f1484, %f1494, %f1430;
	fma.rn.f32 	%f1511, %f1484, %f1495, %f1431;
	fma.rn.f32 	%f1512, %f1484, %f1496, %f1432;
	fma.rn.f32 	%f1513, %f1484, %f1497, %f1433;
	fma.rn.f32 	%f1514, %f1484, %f1498, %f1434;
	fma.rn.f32 	%f1515, %f1485, %f1491, %f1435;
	fma.rn.f32 	%f1516, %f1485, %f1492, %f1436;
	fma.rn.f32 	%f1517, %f1485, %f1493, %f1437;
	fma.rn.f32 	%f1518, %f1485, %f1494, %f1438;
	fma.rn.f32 	%f1519, %f1485, %f1495, %f1439;
	fma.rn.f32 	%f1520, %f1485, %f1496, %f1440;
	fma.rn.f32 	%f1521, %f1485, %f1497, %f1441;
	fma.rn.f32 	%f1522, %f1485, %f1498, %f1442;
	fma.rn.f32 	%f1523, %f1486, %f1491, %f1443;
	fma.rn.f32 	%f1524, %f1486, %f1492, %f1444;
	fma.rn.f32 	%f1525, %f1486, %f1493, %f1445;
	fma.rn.f32 	%f1526, %f1486, %f1494, %f1446;
	fma.rn.f32 	%f1527, %f1486, %f1495, %f1447;
	fma.rn.f32 	%f1528, %f1486, %f1496, %f1448;
	fma.rn.f32 	%f1529, %f1486, %f1497, %f1449;
	fma.rn.f32 	%f1530, %f1486, %f1498, %f1450;
	fma.rn.f32 	%f1531, %f1487, %f1491, %f1451;
	fma.rn.f32 	%f1532, %f1487, %f1492, %f1452;
	fma.rn.f32 	%f1533, %f1487, %f1493, %f1453;
	fma.rn.f32 	%f1534, %f1487, %f1494, %f1454;
	fma.rn.f32 	%f1535, %f1487, %f1495, %f1455;
	fma.rn.f32 	%f1536, %f1487, %f1496, %f1456;
	fma.rn.f32 	%f1537, %f1487, %f1497, %f1457;
	fma.rn.f32 	%f1538, %f1487, %f1498, %f1458;
	fma.rn.f32 	%f1539, %f1488, %f1491, %f1459;
	fma.rn.f32 	%f1540, %f1488, %f1492, %f1460;
	fma.rn.f32 	%f1541, %f1488, %f1493, %f1461;
	fma.rn.f32 	%f1542, %f1488, %f1494, %f1462;
	fma.rn.f32 	%f1543, %f1488, %f1495, %f1463;
	fma.rn.f32 	%f1544, %f1488, %f1496, %f1464;
	fma.rn.f32 	%f1545, %f1488, %f1497, %f1465;
	fma.rn.f32 	%f1546, %f1488, %f1498, %f1466;
	fma.rn.f32 	%f1547, %f1489, %f1491, %f1467;
	fma.rn.f32 	%f1548, %f1489, %f1492, %f1468;
	fma.rn.f32 	%f1549, %f1489, %f1493, %f1469;
	fma.rn.f32 	%f1550, %f1489, %f1494, %f1470;
	fma.rn.f32 	%f1551, %f1489, %f1495, %f1471;
	fma.rn.f32 	%f1552, %f1489, %f1496, %f1472;
	fma.rn.f32 	%f1553, %f1489, %f1497, %f1473;
	fma.rn.f32 	%f1554, %f1489, %f1498, %f1474;
	fma.rn.f32 	%f1555, %f1490, %f1491, %f1475;
	fma.rn.f32 	%f1556, %f1490, %f1492, %f1476;
	fma.rn.f32 	%f1557, %f1490, %f1493, %f1477;
	fma.rn.f32 	%f1558, %f1490, %f1494, %f1478;
	fma.rn.f32 	%f1559, %f1490, %f1495, %f1479;
	fma.rn.f32 	%f1560, %f1490, %f1496, %f1480;
	fma.rn.f32 	%f1561, %f1490, %f1497, %f1481;
	fma.rn.f32 	%f1562, %f1490, %f1498, %f1482;
	ld.shared.v4.f32 	{%f1563, %f1564, %f1565, %f1566}, [%r245+8192];
	ld.shared.v4.f32 	{%f1567, %f1568, %f1569, %f1570}, [%r245+8208];
	ld.shared.v4.f32 	{%f1571, %f1572, %f1573, %f1574}, [%r252+8192];
	ld.shared.v4.f32 	{%f1575, %f1576, %f1577, %f1578}, [%r252+8208];
	fma.rn.f32 	%f1579, %f1563, %f1571, %f1499;
	fma.rn.f32 	%f1580, %f1563, %f1572, %f1500;
	fma.rn.f32 	%f1581, %f1563, %f1573, %f1501;
	fma.rn.f32 	%f1582, %f1563, %f1574, %f1502;
	fma.rn.f32 	%f1583, %f1563, %f1575, %f1503;
	fma.rn.f32 	%f1584, %f1563, %f1576, %f1504;
	fma.rn.f32 	%f1585, %f1563, %f1577, %f1505;
	fma.rn.f32 	%f1586, %f1563, %f1578, %f1506;
	fma.rn.f32 	%f1587, %f1564, %f1571, %f1507;
	fma.rn.f32 	%f1588, %f1564, %f1572, %f1508;
	fma.rn.f32 	%f1589, %f1564, %f1573, %f1509;
	fma.rn.f32 	%f1590, %f1564, %f1574, %f1510;
	fma.rn.f32 	%f1591, %f1564, %f1575, %f1511;
	fma.rn.f32 	%f1592, %f1564, %f1576, %f1512;
	fma.rn.f32 	%f1593, %f1564, %f1577, %f1513;
	fma.rn.f32 	%f1594, %f1564, %f1578, %f1514;
	fma.rn.f32 	%f1595, %f1565, %f1571, %f1515;
	fma.rn.f32 	%f1596, %f1565, %f1572, %f1516;
	fma.rn.f32 	%f1597, %f1565, %f1573, %f1517;
	fma.rn.f32 	%f1598, %f1565, %f1574, %f1518;
	fma.rn.f32 	%f1599, %f1565, %f1575, %f1519;
	fma.rn.f32 	%f1600, %f1565, %f1576, %f1520;
	fma.rn.f32 	%f1601, %f1565, %f1577, %f1521;
	fma.rn.f32 	%f1602, %f1565, %f1578, %f1522;
	fma.rn.f32 	%f1603, %f1566, %f1571, %f1523;
	fma.rn.f32 	%f1604, %f1566, %f1572, %f1524;
	fma.rn.f32 	%f1605, %f1566, %f1573, %f1525;
	fma.rn.f32 	%f1606, %f1566, %f1574, %f1526;
	fma.rn.f32 	%f1607, %f1566, %f1575, %f1527;
	fma.rn.f32 	%f1608, %f1566, %f1576, %f1528;
	fma.rn.f32 	%f1609, %f1566, %f1577, %f1529;
	fma.rn.f32 	%f1610, %f1566, %f1578, %f1530;
	fma.rn.f32 	%f1611, %f1567, %f1571, %f1531;
	fma.rn.f32 	%f1612, %f1567, %f1572, %f1532;
	fma.rn.f32 	%f1613, %f1567, %f1573, %f1533;
	fma.rn.f32 	%f1614, %f1567, %f1574, %f1534;
	fma.rn.f32 	%f1615, %f1567, %f1575, %f1535;
	fma.rn.f32 	%f1616, %f1567, %f1576, %f1536;
	fma.rn.f32 	%f1617, %f1567, %f1577, %f1537;
	fma.rn.f32 	%f1618, %f1567, %f1578, %f1538;
	fma.rn.f32 	%f1619, %f1568, %f1571, %f1539;
	fma.rn.f32 	%f1620, %f1568, %f1572, %f1540;
	fma.rn.f32 	%f1621, %f1568, %f1573, %f1541;
	fma.rn.f32 	%f1622, %f1568, %f1574, %f1542;
	fma.rn.f32 	%f1623, %f1568, %f1575, %f1543;
	fma.rn.f32 	%f1624, %f1568, %f1576, %f1544;
	fma.rn.f32 	%f1625, %f1568, %f1577, %f1545;
	fma.rn.f32 	%f1626, %f1568, %f1578, %f1546;
	fma.rn.f32 	%f1627, %f1569, %f1571, %f1547;
	fma.rn.f32 	%f1628, %f1569, %f1572, %f1548;
	fma.rn.f32 	%f1629, %f1569, %f1573, %f1549;
	fma.rn.f32 	%f1630, %f1569, %f1574, %f1550;
	fma.rn.f32 	%f1631, %f1569, %f1575, %f1551;
	fma.rn.f32 	%f1632, %f1569, %f1576, %f1552;
	fma.rn.f32 	%f1633, %f1569, %f1577, %f1553;
	fma.rn.f32 	%f1634, %f1569, %f1578, %f1554;
	fma.rn.f32 	%f1635, %f1570, %f1571, %f1555;
	fma.rn.f32 	%f1636, %f1570, %f1572, %f1556;
	fma.rn.f32 	%f1637, %f1570, %f1573, %f1557;
	fma.rn.f32 	%f1638, %f1570, %f1574, %f1558;
	fma.rn.f32 	%f1639, %f1570, %f1575, %f1559;
	fma.rn.f32 	%f1640, %f1570, %f1576, %f1560;
	fma.rn.f32 	%f1641, %f1570, %f1577, %f1561;
	fma.rn.f32 	%f1642, %f1570, %f1578, %f1562;
	ld.shared.v4.f32 	{%f1643, %f1644, %f1645, %f1646}, [%r245+8704];
	ld.shared.v4.f32 	{%f1647, %f1648, %f1649, %f1650}, [%r245+8720];
	ld.shared.v4.f32 	{%f1651, %f1652, %f1653, %f1654}, [%r252+8704];
	ld.shared.v4.f32 	{%f1655, %f1656, %f1657, %f1658}, [%r252+8720];
	fma.rn.f32 	%f1659, %f1643, %f1651, %f1579;
	fma.rn.f32 	%f1660, %f1643, %f1652, %f1580;
	fma.rn.f32 	%f1661, %f1643, %f1653, %f1581;
	fma.rn.f32 	%f1662, %f1643, %f1654, %f1582;
	fma.rn.f32 	%f1663, %f1643, %f1655, %f1583;
	fma.rn.f32 	%f1664, %f1643, %f1656, %f1584;
	fma.rn.f32 	%f1665, %f1643, %f1657, %f1585;
	fma.rn.f32 	%f1666, %f1643, %f1658, %f1586;
	fma.rn.f32 	%f1667, %f1644, %f1651, %f1587;
	fma.rn.f32 	%f1668, %f1644, %f1652, %f1588;
	fma.rn.f32 	%f1669, %f1644, %f1653, %f1589;
	fma.rn.f32 	%f1670, %f1644, %f1654, %f1590;
	fma.rn.f32 	%f1671, %f1644, %f1655, %f1591;
	fma.rn.f32 	%f1672, %f1644, %f1656, %f1592;
	fma.rn.f32 	%f1673, %f1644, %f1657, %f1593;
	fma.rn.f32 	%f1674, %f1644, %f1658, %f1594;
	fma.rn.f32 	%f1675, %f1645, %f1651, %f1595;
	fma.rn.f32 	%f1676, %f1645, %f1652, %f1596;
	fma.rn.f32 	%f1677, %f1645, %f1653, %f1597;
	fma.rn.f32 	%f1678, %f1645, %f1654, %f1598;
	fma.rn.f32 	%f1679, %f1645, %f1655, %f1599;
	fma.rn.f32 	%f1680, %f1645, %f1656, %f1600;
	fma.rn.f32 	%f1681, %f1645, %f1657, %f1601;
	fma.rn.f32 	%f1682, %f1645, %f1658, %f1602;
	fma.rn.f32 	%f1683, %f1646, %f1651, %f1603;
	fma.rn.f32 	%f1684, %f1646, %f1652, %f1604;
	fma.rn.f32 	%f1685, %f1646, %f1653, %f1605;
	fma.rn.f32 	%f1686, %f1646, %f1654, %f1606;
	fma.rn.f32 	%f1687, %f1646, %f1655, %f1607;
	fma.rn.f32 	%f1688, %f1646, %f1656, %f1608;
	fma.rn.f32 	%f1689, %f1646, %f1657, %f1609;
	fma.rn.f32 	%f1690, %f1646, %f1658, %f1610;
	fma.rn.f32 	%f1691, %f1647, %f1651, %f1611;
	fma.rn.f32 	%f1692, %f1647, %f1652, %f1612;
	fma.rn.f32 	%f1693, %f1647, %f1653, %f1613;
	fma.rn.f32 	%f1694, %f1647, %f1654, %f1614;
	fma.rn.f32 	%f1695, %f1647, %f1655, %f1615;
	fma.rn.f32 	%f1696, %f1647, %f1656, %f1616;
	fma.rn.f32 	%f1697, %f1647, %f1657, %f1617;
	fma.rn.f32 	%f1698, %f1647, %f1658, %f1618;
	fma.rn.f32 	%f1699, %f1648, %f1651, %f1619;
	fma.rn.f32 	%f1700, %f1648, %f1652, %f1620;
	fma.rn.f32 	%f1701, %f1648, %f1653, %f1621;
	fma.rn.f32 	%f1702, %f1648, %f1654, %f1622;
	fma.rn.f32 	%f1703, %f1648, %f1655, %f1623;
	fma.rn.f32 	%f1704, %f1648, %f1656, %f1624;
	fma.rn.f32 	%f1705, %f1648, %f1657, %f1625;
	fma.rn.f32 	%f1706, %f1648, %f1658, %f1626;
	fma.rn.f32 	%f1707, %f1649, %f1651, %f1627;
	fma.rn.f32 	%f1708, %f1649, %f1652, %f1628;
	fma.rn.f32 	%f1709, %f1649, %f1653, %f1629;
	fma.rn.f32 	%f1710, %f1649, %f1654, %f1630;
	fma.rn.f32 	%f1711, %f1649, %f1655, %f1631;
	fma.rn.f32 	%f1712, %f1649, %f1656, %f1632;
	fma.rn.f32 	%f1713, %f1649, %f1657, %f1633;
	fma.rn.f32 	%f1714, %f1649, %f1658, %f1634;
	fma.rn.f32 	%f1715, %f1650, %f1651, %f1635;
	fma.rn.f32 	%f1716, %f1650, %f1652, %f1636;
	fma.rn.f32 	%f1717, %f1650, %f1653, %f1637;
	fma.rn.f32 	%f1718, %f1650, %f1654, %f1638;
	fma.rn.f32 	%f1719, %f1650, %f1655, %f1639;
	fma.rn.f32 	%f1720, %f1650, %f1656, %f1640;
	fma.rn.f32 	%f1721, %f1650, %f1657, %f1641;
	fma.rn.f32 	%f1722, %f1650, %f1658, %f1642;
	ld.shared.v4.f32 	{%f1723, %f1724, %f1725, %f1726}, [%r245+9216];
	ld.shared.v4.f32 	{%f1727, %f1728, %f1729, %f1730}, [%r245+9232];
	ld.shared.v4.f32 	{%f1731, %f1732, %f1733, %f1734}, [%r252+9216];
	ld.shared.v4.f32 	{%f1735, %f1736, %f1737, %f1738}, [%r252+9232];
	fma.rn.f32 	%f1739, %f1723, %f1731, %f1659;
	fma.rn.f32 	%f1740, %f1723, %f1732, %f1660;
	fma.rn.f32 	%f1741, %f1723, %f1733, %f1661;
	fma.rn.f32 	%f1742, %f1723, %f1734, %f1662;
	fma.rn.f32 	%f1743, %f1723, %f1735, %f1663;
	fma.rn.f32 	%f1744, %f1723, %f1736, %f1664;
	fma.rn.f32 	%f1745, %f1723, %f1737, %f1665;
	fma.rn.f32 	%f1746, %f1723, %f1738, %f1666;
	fma.rn.f32 	%f1747, %f1724, %f1731, %f1667;
	fma.rn.f32 	%f1748, %f1724, %f1732, %f1668;
	fma.rn.f32 	%f1749, %f1724, %f1733, %f1669;
	fma.rn.f32 	%f1750, %f1724, %f1734, %f1670;
	fma.rn.f32 	%f1751, %f1724, %f1735, %f1671;
	fma.rn.f32 	%f1752, %f1724, %f1736, %f1672;
	fma.rn.f32 	%f1753, %f1724, %f1737, %f1673;
	fma.rn.f32 	%f1754, %f1724, %f1738, %f1674;
	fma.rn.f32 	%f1755, %f1725, %f1731, %f1675;
	fma.rn.f32 	%f1756, %f1725, %f1732, %f1676;
	fma.rn.f32 	%f1757, %f1725, %f1733, %f1677;
	fma.rn.f32 	%f1758, %f1725, %f1734, %f1678;
	fma.rn.f32 	%f1759, %f1725, %f1735, %f1679;
	fma.rn.f32 	%f1760, %f1725, %f1736, %f1680;
	fma.rn.f32 	%f1761, %f1725, %f1737, %f1681;
	fma.rn.f32 	%f1762, %f1725, %f1738, %f1682;
	fma.rn.f32 	%f1763, %f1726, %f1731, %f1683;
	fma.rn.f32 	%f1764, %f1726, %f1732, %f1684;
	fma.rn.f32 	%f1765, %f1726, %f1733, %f1685;
	fma.rn.f32 	%f1766, %f1726, %f1734, %f1686;
	fma.rn.f32 	%f1767, %f1726, %f1735, %f1687;
	fma.rn.f32 	%f1768, %f1726, %f1736, %f1688;
	fma.rn.f32 	%f1769, %f1726, %f1737, %f1689;
	fma.rn.f32 	%f1770, %f1726, %f1738, %f1690;
	fma.rn.f32 	%f1771, %f1727, %f1731, %f1691;
	fma.rn.f32 	%f1772, %f1727, %f1732, %f1692;
	fma.rn.f32 	%f1773, %f1727, %f1733, %f1693;
	fma.rn.f32 	%f1774, %f1727, %f1734, %f1694;
	fma.rn.f32 	%f1775, %f1727, %f1735, %f1695;
	fma.rn.f32 	%f1776, %f1727, %f1736, %f1696;
	fma.rn.f32 	%f1777, %f1727, %f1737, %f1697;
	fma.rn.f32 	%f1778, %f1727, %f1738, %f1698;
	fma.rn.f32 	%f1779, %f1728, %f1731, %f1699;
	fma.rn.f32 	%f1780, %f1728, %f1732, %f1700;
	fma.rn.f32 	%f1781, %f1728, %f1733, %f1701;
	fma.rn.f32 	%f1782, %f1728, %f1734, %f1702;
	fma.rn.f32 	%f1783, %f1728, %f1735, %f1703;
	fma.rn.f32 	%f1784, %f1728, %f1736, %f1704;
	fma.rn.f32 	%f1785, %f1728, %f1737, %f1705;
	fma.rn.f32 	%f1786, %f1728, %f1738, %f1706;
	fma.rn.f32 	%f1787, %f1729, %f1731, %f1707;
	fma.rn.f32 	%f1788, %f1729, %f1732, %f1708;
	fma.rn.f32 	%f1789, %f1729, %f1733, %f1709;
	fma.rn.f32 	%f1790, %f1729, %f1734, %f1710;
	fma.rn.f32 	%f1791, %f1729, %f1735, %f1711;
	fma.rn.f32 	%f1792, %f1729, %f1736, %f1712;
	fma.rn.f32 	%f1793, %f1729, %f1737, %f1713;
	fma.rn.f32 	%f1794, %f1729, %f1738, %f1714;
	fma.rn.f32 	%f1795, %f1730, %f1731, %f1715;
	fma.rn.f32 	%f1796, %f1730, %f1732, %f1716;
	fma.rn.f32 	%f1797, %f1730, %f1733, %f1717;
	fma.rn.f32 	%f1798, %f1730, %f1734, %f1718;
	fma.rn.f32 	%f1799, %f1730, %f1735, %f1719;
	fma.rn.f32 	%f1800, %f1730, %f1736, %f1720;
	fma.rn.f32 	%f1801, %f1730, %f1737, %f1721;
	fma.rn.f32 	%f1802, %f1730, %f1738, %f1722;
	ld.shared.v4.f32 	{%f1803, %f1804, %f1805, %f1806}, [%r245+9728];
	ld.shared.v4.f32 	{%f1807, %f1808, %f1809, %f1810}, [%r245+9744];
	ld.shared.v4.f32 	{%f1811, %f1812, %f1813, %f1814}, [%r252+9728];
	ld.shared.v4.f32 	{%f1815, %f1816, %f1817, %f1818}, [%r252+9744];
	fma.rn.f32 	%f1819, %f1803, %f1811, %f1739;
	fma.rn.f32 	%f1820, %f1803, %f1812, %f1740;
	fma.rn.f32 	%f1821, %f1803, %f1813, %f1741;
	fma.rn.f32 	%f1822, %f1803, %f1814, %f1742;
	fma.rn.f32 	%f1823, %f1803, %f1815, %f1743;
	fma.rn.f32 	%f1824, %f1803, %f1816, %f1744;
	fma.rn.f32 	%f1825, %f1803, %f1817, %f1745;
	fma.rn.f32 	%f1826, %f1803, %f1818, %f1746;
	fma.rn.f32 	%f1827, %f1804, %f1811, %f1747;
	fma.rn.f32 	%f1828, %f1804, %f1812, %f1748;
	fma.rn.f32 	%f1829, %f1804, %f1813, %f1749;
	fma.rn.f32 	%f1830, %f1804, %f1814, %f1750;
	fma.rn.f32 	%f1831, %f1804, %f1815, %f1751;
	fma.rn.f32 	%f1832, %f1804, %f1816, %f1752;
	fma.rn.f32 	%f1833, %f1804, %f1817, %f1753;
	fma.rn.f32 	%f1834, %f1804, %f1818, %f1754;
	fma.rn.f32 	%f1835, %f1805, %f1811, %f1755;
	fma.rn.f32 	%f1836, %f1805, %f1812, %f1756;
	fma.rn.f32 	%f1837, %f1805, %f1813, %f1757;
	fma.rn.f32 	%f1838, %f1805, %f1814, %f1758;
	fma.rn.f32 	%f1839, %f1805, %f1815, %f1759;
	fma.rn.f32 	%f1840, %f1805, %f1816, %f1760;
	fma.rn.f32 	%f1841, %f1805, %f1817, %f1761;
	fma.rn.f32 	%f1842, %f1805, %f1818, %f1762;
	fma.rn.f32 	%f1843, %f1806, %f1811, %f1763;
	fma.rn.f32 	%f1844, %f1806, %f1812, %f1764;
	fma.rn.f32 	%f1845, %f1806, %f1813, %f1765;
	fma.rn.f32 	%f1846, %f1806, %f1814, %f1766;
	fma.rn.f32 	%f1847, %f1806, %f1815, %f1767;
	fma.rn.f32 	%f1848, %f1806, %f1816, %f1768;
	fma.rn.f32 	%f1849, %f1806, %f1817, %f1769;
	fma.rn.f32 	%f1850, %f1806, %f1818, %f1770;
	fma.rn.f32 	%f1851, %f1807, %f1811, %f1771;
	fma.rn.f32 	%f1852, %f1807, %f1812, %f1772;
	fma.rn.f32 	%f1853, %f1807, %f1813, %f1773;
	fma.rn.f32 	%f1854, %f1807, %f1814, %f1774;
	fma.rn.f32 	%f1855, %f1807, %f1815, %f1775;
	fma.rn.f32 	%f1856, %f1807, %f1816, %f1776;
	fma.rn.f32 	%f1857, %f1807, %f1817, %f1777;
	fma.rn.f32 	%f1858, %f1807, %f1818, %f1778;
	fma.rn.f32 	%f1859, %f1808, %f1811, %f1779;
	fma.rn.f32 	%f1860, %f1808, %f1812, %f1780;
	fma.rn.f32 	%f1861, %f1808, %f1813, %f1781;
	fma.rn.f32 	%f1862, %f1808, %f1814, %f1782;
	fma.rn.f32 	%f1863, %f1808, %f1815, %f1783;
	fma.rn.f32 	%f1864, %f1808, %f1816, %f1784;
	fma.rn.f32 	%f1865, %f1808, %f1817, %f1785;
	fma.rn.f32 	%f1866, %f1808, %f1818, %f1786;
	fma.rn.f32 	%f1867, %f1809, %f1811, %f1787;
	fma.rn.f32 	%f1868, %f1809, %f1812, %f1788;
	fma.rn.f32 	%f1869, %f1809, %f1813, %f1789;
	fma.rn.f32 	%f1870, %f1809, %f1814, %f1790;
	fma.rn.f32 	%f1871, %f1809, %f1815, %f1791;
	fma.rn.f32 	%f1872, %f1809, %f1816, %f1792;
	fma.rn.f32 	%f1873, %f1809, %f1817, %f1793;
	fma.rn.f32 	%f1874, %f1809, %f1818, %f1794;
	fma.rn.f32 	%f1875, %f1810, %f1811, %f1795;
	fma.rn.f32 	%f1876, %f1810, %f1812, %f1796;
	fma.rn.f32 	%f1877, %f1810, %f1813, %f1797;
	fma.rn.f32 	%f1878, %f1810, %f1814, %f1798;
	fma.rn.f32 	%f1879, %f1810, %f1815, %f1799;
	fma.rn.f32 	%f1880, %f1810, %f1816, %f1800;
	fma.rn.f32 	%f1881, %f1810, %f1817, %f1801;
	fma.rn.f32 	%f1882, %f1810, %f1818, %f1802;
	ld.shared.v4.f32 	{%f1883, %f1884, %f1885, %f1886}, [%r245+10240];
	ld.shared.v4.f32 	{%f1887, %f1888, %f1889, %f1890}, [%r245+10256];
	ld.shared.v4.f32 	{%f1891, %f1892, %f1893, %f1894}, [%r252+10240];
	ld.shared.v4.f32 	{%f1895, %f1896, %f1897, %f1898}, [%r252+10256];
	fma.rn.f32 	%f1899, %f1883, %f1891, %f1819;
	fma.rn.f32 	%f1900, %f1883, %f1892, %f1820;
	fma.rn.f32 	%f1901, %f1883, %f1893, %f1821;
	fma.rn.f32 	%f1902, %f1883, %f1894, %f1822;
	fma.rn.f32 	%f1903, %f1883, %f1895, %f1823;
	fma.rn.f32 	%f1904, %f1883, %f1896, %f1824;
	fma.rn.f32 	%f1905, %f1883, %f1897, %f1825;
	fma.rn.f32 	%f1906, %f1883, %f1898, %f1826;
	fma.rn.f32 	%f1907, %f1884, %f1891, %f1827;
	fma.rn.f32 	%f1908, %f1884, %f1892, %f1828;
	fma.rn.f32 	%f1909, %f1884, %f1893, %f1829;
	fma.rn.f32 	%f1910, %f1884, %f1894, %f1830;
	fma.rn.f32 	%f1911, %f1884, %f1895, %f1831;
	fma.rn.f32 	%f1912, %f1884, %f1896, %f1832;
	fma.rn.f32 	%f1913, %f1884, %f1897, %f1833;
	fma.rn.f32 	%f1914, %f1884, %f1898, %f1834;
	fma.rn.f32 	%f1915, %f1885, %f1891, %f1835;
	fma.rn.f32 	%f1916, %f1885, %f1892, %f1836;
	fma.rn.f32 	%f1917, %f1885, %f1893, %f1837;
	fma.rn.f32 	%f1918, %f1885, %f1894, %f1838;
	fma.rn.f32 	%f1919, %f1885, %f1895, %f1839;
	fma.rn.f32 	%f1920, %f1885, %f1896, %f1840;
	fma.rn.f32 	%f1921, %f1885, %f1897, %f1841;
	fma.rn.f32 	%f1922, %f1885, %f1898, %f1842;
	fma.rn.f32 	%f1923, %f1886, %f1891, %f1843;
	fma.rn.f32 	%f1924, %f1886, %f1892, %f1844;
	fma.rn.f32 	%f1925, %f1886, %f1893, %f1845;
	fma.rn.f32 	%f1926, %f1886, %f1894, %f1846;
	fma.rn.f32 	%f1927, %f1886, %f1895, %f1847;
	fma.rn.f32 	%f1928, %f1886, %f1896, %f1848;
	fma.rn.f32 	%f1929, %f1886, %f1897, %f1849;
	fma.rn.f32 	%f1930, %f1886, %f1898, %f1850;
	fma.rn.f32 	%f1931, %f1887, %f1891, %f1851;
	fma.rn.f32 	%f1932, %f1887, %f1892, %f1852;
	fma.rn.f32 	%f1933, %f1887, %f1893, %f1853;
	fma.rn.f32 	%f1934, %f1887, %f1894, %f1854;
	fma.rn.f32 	%f1935, %f1887, %f1895, %f1855;
	fma.rn.f32 	%f1936, %f1887, %f1896, %f1856;
	fma.rn.f32 	%f1937, %f1887, %f1897, %f1857;
	fma.rn.f32 	%f1938, %f1887, %f1898, %f1858;
	fma.rn.f32 	%f1939, %f1888, %f1891, %f1859;
	fma.rn.f32 	%f1940, %f1888, %f1892, %f1860;
	fma.rn.f32 	%f1941, %f1888, %f1893, %f1861;
	fma.rn.f32 	%f1942, %f1888, %f1894, %f1862;
	fma.rn.f32 	%f1943, %f1888, %f1895, %f1863;
	fma.rn.f32 	%f1944, %f1888, %f1896, %f1864;
	fma.rn.f32 	%f1945, %f1888, %f1897, %f1865;
	fma.rn.f32 	%f1946, %f1888, %f1898, %f1866;
	fma.rn.f32 	%f1947, %f1889, %f1891, %f1867;
	fma.rn.f32 	%f1948, %f1889, %f1892, %f1868;
	fma.rn.f32 	%f1949, %f1889, %f1893, %f1869;
	fma.rn.f32 	%f1950, %f1889, %f1894, %f1870;
	fma.rn.f32 	%f1951, %f1889, %f1895, %f1871;
	fma.rn.f32 	%f1952, %f1889, %f1896, %f1872;
	fma.rn.f32 	%f1953, %f1889, %f1897, %f1873;
	fma.rn.f32 	%f1954, %f1889, %f1898, %f1874;
	fma.rn.f32 	%f1955, %f1890, %f1891, %f1875;
	fma.rn.f32 	%f1956, %f1890, %f1892, %f1876;
	fma.rn.f32 	%f1957, %f1890, %f1893, %f1877;
	fma.rn.f32 	%f1958, %f1890, %f1894, %f1878;
	fma.rn.f32 	%f1959, %f1890, %f1895, %f1879;
	fma.rn.f32 	%f1960, %f1890, %f1896, %f1880;
	fma.rn.f32 	%f1961, %f1890, %f1897, %f1881;
	fma.rn.f32 	%f1962, %f1890, %f1898, %f1882;
	ld.shared.v4.f32 	{%f1963, %f1964, %f1965, %f1966}, [%r245+10752];
	ld.shared.v4.f32 	{%f1967, %f1968, %f1969, %f1970}, [%r245+10768];
	ld.shared.v4.f32 	{%f1971, %f1972, %f1973, %f1974}, [%r252+10752];
	ld.shared.v4.f32 	{%f1975, %f1976, %f1977, %f1978}, [%r252+10768];
	fma.rn.f32 	%f1979, %f1963, %f1971, %f1899;
	fma.rn.f32 	%f1980, %f1963, %f1972, %f1900;
	fma.rn.f32 	%f1981, %f1963, %f1973, %f1901;
	fma.rn.f32 	%f1982, %f1963, %f1974, %f1902;
	fma.rn.f32 	%f1983, %f1963, %f1975, %f1903;
	fma.rn.f32 	%f1984, %f1963, %f1976, %f1904;
	fma.rn.f32 	%f1985, %f1963, %f1977, %f1905;
	fma.rn.f32 	%f1986, %f1963, %f1978, %f1906;
	fma.rn.f32 	%f1987, %f1964, %f1971, %f1907;
	fma.rn.f32 	%f1988, %f1964, %f1972, %f1908;
	fma.rn.f32 	%f1989, %f1964, %f1973, %f1909;
	fma.rn.f32 	%f1990, %f1964, %f1974, %f1910;
	fma.rn.f32 	%f1991, %f1964, %f1975, %f1911;
	fma.rn.f32 	%f1992, %f1964, %f1976, %f1912;
	fma.rn.f32 	%f1993, %f1964, %f1977, %f1913;
	fma.rn.f32 	%f1994, %f1964, %f1978, %f1914;
	fma.rn.f32 	%f1995, %f1965, %f1971, %f1915;
	fma.rn.f32 	%f1996, %f1965, %f1972, %f1916;
	fma.rn.f32 	%f1997, %f1965, %f1973, %f1917;
	fma.rn.f32 	%f1998, %f1965, %f1974, %f1918;
	fma.rn.f32 	%f1999, %f1965, %f1975, %f1919;
	fma.rn.f32 	%f2000, %f1965, %f1976, %f1920;
	fma.rn.f32 	%f2001, %f1965, %f1977, %f1921;
	fma.rn.f32 	%f2002, %f1965, %f1978, %f1922;
	fma.rn.f32 	%f2003, %f1966, %f1971, %f1923;
	fma.rn.f32 	%f2004, %f1966, %f1972, %f1924;
	fma.rn.f32 	%f2005, %f1966, %f1973, %f1925;
	fma.rn.f32 	%f2006, %f1966, %f1974, %f1926;
	fma.rn.f32 	%f2007, %f1966, %f1975, %f1927;
	fma.rn.f32 	%f2008, %f1966, %f1976, %f1928;
	fma.rn.f32 	%f2009, %f1966, %f1977, %f1929;
	fma.rn.f32 	%f2010, %f1966, %f1978, %f1930;
	fma.rn.f32 	%f2011, %f1967, %f1971, %f1931;
	fma.rn.f32 	%f2012, %f1967, %f1972, %f1932;
	fma.rn.f32 	%f2013, %f1967, %f1973, %f1933;
	fma.rn.f32 	%f2014, %f1967, %f1974, %f1934;
	fma.rn.f32 	%f2015, %f1967, %f1975, %f1935;
	fma.rn.f32 	%f2016, %f1967, %f1976, %f1936;
	fma.rn.f32 	%f2017, %f1967, %f1977, %f1937;
	fma.rn.f32 	%f2018, %f1967, %f1978, %f1938;
	fma.rn.f32 	%f2019, %f1968, %f1971, %f1939;
	fma.rn.f32 	%f2020, %f1968, %f1972, %f1940;
	fma.rn.f32 	%f2021, %f1968, %f1973, %f1941;
	fma.rn.f32 	%f2022, %f1968, %f1974, %f1942;
	fma.rn.f32 	%f2023, %f1968, %f1975, %f1943;
	fma.rn.f32 	%f2024, %f1968, %f1976, %f1944;
	fma.rn.f32 	%f2025, %f1968, %f1977, %f1945;
	fma.rn.f32 	%f2026, %f1968, %f1978, %f1946;
	fma.rn.f32 	%f2027, %f1969, %f1971, %f1947;
	fma.rn.f32 	%f2028, %f1969, %f1972, %f1948;
	fma.rn.f32 	%f2029, %f1969, %f1973, %f1949;
	fma.rn.f32 	%f2030, %f1969, %f1974, %f1950;
	fma.rn.f32 	%f2031, %f1969, %f1975, %f1951;
	fma.rn.f32 	%f2032, %f1969, %f1976, %f1952;
	fma.rn.f32 	%f2033, %f1969, %f1977, %f1953;
	fma.rn.f32 	%f2034, %f1969, %f1978, %f1954;
	fma.rn.f32 	%f2035, %f1970, %f1971, %f1955;
	fma.rn.f32 	%f2036, %f1970, %f1972, %f1956;
	fma.rn.f32 	%f2037, %f1970, %f1973, %f1957;
	fma.rn.f32 	%f2038, %f1970, %f1974, %f1958;
	fma.rn.f32 	%f2039, %f1970, %f1975, %f1959;
	fma.rn.f32 	%f2040, %f1970, %f1976, %f1960;
	fma.rn.f32 	%f2041, %f1970, %f1977, %f1961;
	fma.rn.f32 	%f2042, %f1970, %f1978, %f1962;
	ld.shared.v4.f32 	{%f2043, %f2044, %f2045, %f2046}, [%r245+11264];
	ld.shared.v4.f32 	{%f2047, %f2048, %f2049, %f2050}, [%r245+11280];
	ld.shared.v4.f32 	{%f2051, %f2052, %f2053, %f2054}, [%r252+11264];
	ld.shared.v4.f32 	{%f2055, %f2056, %f2057, %f2058}, [%r252+11280];
	fma.rn.f32 	%f2059, %f2043, %f2051, %f1979;
	fma.rn.f32 	%f2060, %f2043, %f2052, %f1980;
	fma.rn.f32 	%f2061, %f2043, %f2053, %f1981;
	fma.rn.f32 	%f2062, %f2043, %f2054, %f1982;
	fma.rn.f32 	%f2063, %f2043, %f2055, %f1983;
	fma.rn.f32 	%f2064, %f2043, %f2056, %f1984;
	fma.rn.f32 	%f2065, %f2043, %f2057, %f1985;
	fma.rn.f32 	%f2066, %f2043, %f2058, %f1986;
	fma.rn.f32 	%f2067, %f2044, %f2051, %f1987;
	fma.rn.f32 	%f2068, %f2044, %f2052, %f1988;
	fma.rn.f32 	%f2069, %f2044, %f2053, %f1989;
	fma.rn.f32 	%f2070, %f2044, %f2054, %f1990;
	fma.rn.f32 	%f2071, %f2044, %f2055, %f1991;
	fma.rn.f32 	%f2072, %f2044, %f2056, %f1992;
	fma.rn.f32 	%f2073, %f2044, %f2057, %f1993;
	fma.rn.f32 	%f2074, %f2044, %f2058, %f1994;
	fma.rn.f32 	%f2075, %f2045, %f2051, %f1995;
	fma.rn.f32 	%f2076, %f2045, %f2052, %f1996;
	fma.rn.f32 	%f2077, %f2045, %f2053, %f1997;
	fma.rn.f32 	%f2078, %f2045, %f2054, %f1998;
	fma.rn.f32 	%f2079, %f2045, %f2055, %f1999;
	fma.rn.f32 	%f2080, %f2045, %f2056, %f2000;
	fma.rn.f32 	%f2081, %f2045, %f2057, %f2001;
	fma.rn.f32 	%f2082, %f2045, %f2058, %f2002;
	fma.rn.f32 	%f2083, %f2046, %f2051, %f2003;
	fma.rn.f32 	%f2084, %f2046, %f2052, %f2004;
	fma.rn.f32 	%f2085, %f2046, %f2053, %f2005;
	fma.rn.f32 	%f2086, %f2046, %f2054, %f2006;
	fma.rn.f32 	%f2087, %f2046, %f2055, %f2007;
	fma.rn.f32 	%f2088, %f2046, %f2056, %f2008;
	fma.rn.f32 	%f2089, %f2046, %f2057, %f2009;
	fma.rn.f32 	%f2090, %f2046, %f2058, %f2010;
	fma.rn.f32 	%f2091, %f2047, %f2051, %f2011;
	fma.rn.f32 	%f2092, %f2047, %f2052, %f2012;
	fma.rn.f32 	%f2093, %f2047, %f2053, %f2013;
	fma.rn.f32 	%f2094, %f2047, %f2054, %f2014;
	fma.rn.f32 	%f2095, %f2047, %f2055, %f2015;
	fma.rn.f32 	%f2096, %f2047, %f2056, %f2016;
	fma.rn.f32 	%f2097, %f2047, %f2057, %f2017;
	fma.rn.f32 	%f2098, %f2047, %f2058, %f2018;
	fma.rn.f32 	%f2099, %f2048, %f2051, %f2019;
	fma.rn.f32 	%f2100, %f2048, %f2052, %f2020;
	fma.rn.f32 	%f2101, %f2048, %f2053, %f2021;
	fma.rn.f32 	%f2102, %f2048, %f2054, %f2022;
	fma.rn.f32 	%f2103, %f2048, %f2055, %f2023;
	fma.rn.f32 	%f2104, %f2048, %f2056, %f2024;
	fma.rn.f32 	%f2105, %f2048, %f2057, %f2025;
	fma.rn.f32 	%f2106, %f2048, %f2058, %f2026;
	fma.rn.f32 	%f2107, %f2049, %f2051, %f2027;
	fma.rn.f32 	%f2108, %f2049, %f2052, %f2028;
	fma.rn.f32 	%f2109, %f2049, %f2053, %f2029;
	fma.rn.f32 	%f2110, %f2049, %f2054, %f2030;
	fma.rn.f32 	%f2111, %f2049, %f2055, %f2031;
	fma.rn.f32 	%f2112, %f2049, %f2056, %f2032;
	fma.rn.f32 	%f2113, %f2049, %f2057, %f2033;
	fma.rn.f32 	%f2114, %f2049, %f2058, %f2034;
	fma.rn.f32 	%f2115, %f2050, %f2051, %f2035;
	fma.rn.f32 	%f2116, %f2050, %f2052, %f2036;
	fma.rn.f32 	%f2117, %f2050, %f2053, %f2037;
	fma.rn.f32 	%f2118, %f2050, %f2054, %f2038;
	fma.rn.f32 	%f2119, %f2050, %f2055, %f2039;
	fma.rn.f32 	%f2120, %f2050, %f2056, %f2040;
	fma.rn.f32 	%f2121, %f2050, %f2057, %f2041;
	fma.rn.f32 	%f2122, %f2050, %f2058, %f2042;
	ld.shared.v4.f32 	{%f2123, %f2124, %f2125, %f2126}, [%r245+11776];
	ld.shared.v4.f32 	{%f2127, %f2128, %f2129, %f2130}, [%r245+11792];
	ld.shared.v4.f32 	{%f2131, %f2132, %f2133, %f2134}, [%r252+11776];
	ld.shared.v4.f32 	{%f2135, %f2136, %f2137, %f2138}, [%r252+11792];
	fma.rn.f32 	%f2139, %f2123, %f2131, %f2059;
	fma.rn.f32 	%f2140, %f2123, %f2132, %f2060;
	fma.rn.f32 	%f2141, %f2123, %f2133, %f2061;
	fma.rn.f32 	%f2142, %f2123, %f2134, %f2062;
	fma.rn.f32 	%f2143, %f2123, %f2135, %f2063;
	fma.rn.f32 	%f2144, %f2123, %f2136, %f2064;
	fma.rn.f32 	%f2145, %f2123, %f2137, %f2065;
	fma.rn.f32 	%f2146, %f2123, %f2138, %f2066;
	fma.rn.f32 	%f2147, %f2124, %f2131, %f2067;
	fma.rn.f32 	%f2148, %f2124, %f2132, %f2068;
	fma.rn.f32 	%f2149, %f2124, %f2133, %f2069;
	fma.rn.f32 	%f2150, %f2124, %f2134, %f2070;
	fma.rn.f32 	%f2151, %f2124, %f2135, %f2071;
	fma.rn.f32 	%f2152, %f2124, %f2136, %f2072;
	fma.rn.f32 	%f2153, %f2124, %f2137, %f2073;
	fma.rn.f32 	%f2154, %f2124, %f2138, %f2074;
	fma.rn.f32 	%f2155, %f2125, %f2131, %f2075;
	fma.rn.f32 	%f2156, %f2125, %f2132, %f2076;
	fma.rn.f32 	%f2157, %f2125, %f2133, %f2077;
	fma.rn.f32 	%f2158, %f2125, %f2134, %f2078;
	fma.rn.f32 	%f2159, %f2125, %f2135, %f2079;
	fma.rn.f32 	%f2160, %f2125, %f2136, %f2080;
	fma.rn.f32 	%f2161, %f2125, %f2137, %f2081;
	fma.rn.f32 	%f2162, %f2125, %f2138, %f2082;
	fma.rn.f32 	%f2163, %f2126, %f2131, %f2083;
	fma.rn.f32 	%f2164, %f2126, %f2132, %f2084;
	fma.rn.f32 	%f2165, %f2126, %f2133, %f2085;
	fma.rn.f32 	%f2166, %f2126, %f2134, %f2086;
	fma.rn.f32 	%f2167, %f2126, %f2135, %f2087;
	fma.rn.f32 	%f2168, %f2126, %f2136, %f2088;
	fma.rn.f32 	%f2169, %f2126, %f2137, %f2089;
	fma.rn.f32 	%f2170, %f2126, %f2138, %f2090;
	fma.rn.f32 	%f2171, %f2127, %f2131, %f2091;
	fma.rn.f32 	%f2172, %f2127, %f2132, %f2092;
	fma.rn.f32 	%f2173, %f2127, %f2133, %f2093;
	fma.rn.f32 	%f2174, %f2127, %f2134, %f2094;
	fma.rn.f32 	%f2175, %f2127, %f2135, %f2095;
	fma.rn.f32 	%f2176, %f2127, %f2136, %f2096;
	fma.rn.f32 	%f2177, %f2127, %f2137, %f2097;
	fma.rn.f32 	%f2178, %f2127, %f2138, %f2098;
	fma.rn.f32 	%f2179, %f2128, %f2131, %f2099;
	fma.rn.f32 	%f2180, %f2128, %f2132, %f2100;
	fma.rn.f32 	%f2181, %f2128, %f2133, %f2101;
	fma.rn.f32 	%f2182, %f2128, %f2134, %f2102;
	fma.rn.f32 	%f2183, %f2128, %f2135, %f2103;
	fma.rn.f32 	%f2184, %f2128, %f2136, %f2104;
	fma.rn.f32 	%f2185, %f2128, %f2137, %f2105;
	fma.rn.f32 	%f2186, %f2128, %f2138, %f2106;
	fma.rn.f32 	%f2187, %f2129, %f2131, %f2107;
	fma.rn.f32 	%f2188, %f2129, %f2132, %f2108;
	fma.rn.f32 	%f2189, %f2129, %f2133, %f2109;
	fma.rn.f32 	%f2190, %f2129, %f2134, %f2110;
	fma.rn.f32 	%f2191, %f2129, %f2135, %f2111;
	fma.rn.f32 	%f2192, %f2129, %f2136, %f2112;
	fma.rn.f32 	%f2193, %f2129, %f2137, %f2113;
	fma.rn.f32 	%f2194, %f2129, %f2138, %f2114;
	fma.rn.f32 	%f2195, %f2130, %f2131, %f2115;
	fma.rn.f32 	%f2196, %f2130, %f2132, %f2116;
	fma.rn.f32 	%f2197, %f2130, %f2133, %f2117;
	fma.rn.f32 	%f2198, %f2130, %f2134, %f2118;
	fma.rn.f32 	%f2199, %f2130, %f2135, %f2119;
	fma.rn.f32 	%f2200, %f2130, %f2136, %f2120;
	fma.rn.f32 	%f2201, %f2130, %f2137, %f2121;
	fma.rn.f32 	%f2202, %f2130, %f2138, %f2122;
	ld.shared.v4.f32 	{%f2203, %f2204, %f2205, %f2206}, [%r245+12288];
	ld.shared.v4.f32 	{%f2207, %f2208, %f2209, %f2210}, [%r245+12304];
	ld.shared.v4.f32 	{%f2211, %f2212, %f2213, %f2214}, [%r252+12288];
	ld.shared.v4.f32 	{%f2215, %f2216, %f2217, %f2218}, [%r252+12304];
	fma.rn.f32 	%f2219, %f2203, %f2211, %f2139;
	fma.rn.f32 	%f2220, %f2203, %f2212, %f2140;
	fma.rn.f32 	%f2221, %f2203, %f2213, %f2141;
	fma.rn.f32 	%f2222, %f2203, %f2214, %f2142;
	fma.rn.f32 	%f2223, %f2203, %f2215, %f2143;
	fma.rn.f32 	%f2224, %f2203, %f2216, %f2144;
	fma.rn.f32 	%f2225, %f2203, %f2217, %f2145;
	fma.rn.f32 	%f2226, %f2203, %f2218, %f2146;
	fma.rn.f32 	%f2227, %f2204, %f2211, %f2147;
	fma.rn.f32 	%f2228, %f2204, %f2212, %f2148;
	fma.rn.f32 	%f2229, %f2204, %f2213, %f2149;
	fma.rn.f32 	%f2230, %f2204, %f2214, %f2150;
	fma.rn.f32 	%f2231, %f2204, %f2215, %f2151;
	fma.rn.f32 	%f2232, %f2204, %f2216, %f2152;
	fma.rn.f32 	%f2233, %f2204, %f2217, %f2153;
	fma.rn.f32 	%f2234, %f2204, %f2218, %f2154;
	fma.rn.f32 	%f2235, %f2205, %f2211, %f2155;
	fma.rn.f32 	%f2236, %f2205, %f2212, %f2156;
	fma.rn.f32 	%f2237, %f2205, %f2213, %f2157;
	fma.rn.f32 	%f2238, %f2205, %f2214, %f2158;
	fma.rn.f32 	%f2239, %f2205, %f2215, %f2159;
	fma.rn.f32 	%f2240, %f2205, %f2216, %f2160;
	fma.rn.f32 	%f2241, %f2205, %f2217, %f2161;
	fma.rn.f32 	%f2242, %f2205, %f2218, %f2162;
	fma.rn.f32 	%f2243, %f2206, %f2211, %f2163;
	fma.rn.f32 	%f2244, %f2206, %f2212, %f2164;
	fma.rn.f32 	%f2245, %f2206, %f2213, %f2165;
	fma.rn.f32 	%f2246, %f2206, %f2214, %f2166;
	fma.rn.f32 	%f2247, %f2206, %f2215, %f2167;
	fma.rn.f32 	%f2248, %f2206, %f2216, %f2168;
	fma.rn.f32 	%f2249, %f2206, %f2217, %f2169;
	fma.rn.f32 	%f2250, %f2206, %f2218, %f2170;
	fma.rn.f32 	%f2251, %f2207, %f2211, %f2171;
	fma.rn.f32 	%f2252, %f2207, %f2212, %f2172;
	fma.rn.f32 	%f2253, %f2207, %f2213, %f2173;
	fma.rn.f32 	%f2254, %f2207, %f2214, %f2174;
	fma.rn.f32 	%f2255, %f2207, %f2215, %f2175;
	fma.rn.f32 	%f2256, %f2207, %f2216, %f2176;
	fma.rn.f32 	%f2257, %f2207, %f2217, %f2177;
	fma.rn.f32 	%f2258, %f2207, %f2218, %f2178;
	fma.rn.f32 	%f2259, %f2208, %f2211, %f2179;
	fma.rn.f32 	%f2260, %f2208, %f2212, %f2180;
	fma.rn.f32 	%f2261, %f2208, %f2213, %f2181;
	fma.rn.f32 	%f2262, %f2208, %f2214, %f2182;
	fma.rn.f32 	%f2263, %f2208, %f2215, %f2183;
	fma.rn.f32 	%f2264, %f2208, %f2216, %f2184;
	fma.rn.f32 	%f2265, %f2208, %f2217, %f2185;
	fma.rn.f32 	%f2266, %f2208, %f2218, %f2186;
	fma.rn.f32 	%f2267, %f2209, %f2211, %f2187;
	fma.rn.f32 	%f2268, %f2209, %f2212, %f2188;
	fma.rn.f32 	%f2269, %f2209, %f2213, %f2189;
	fma.rn.f32 	%f2270, %f2209, %f2214, %f2190;
	fma.rn.f32 	%f2271, %f2209, %f2215, %f2191;
	fma.rn.f32 	%f2272, %f2209, %f2216, %f2192;
	fma.rn.f32 	%f2273, %f2209, %f2217, %f2193;
	fma.rn.f32 	%f2274, %f2209, %f2218, %f2194;
	fma.rn.f32 	%f2275, %f2210, %f2211, %f2195;
	fma.rn.f32 	%f2276, %f2210, %f2212, %f2196;
	fma.rn.f32 	%f2277, %f2210, %f2213, %f2197;
	fma.rn.f32 	%f2278, %f2210, %f2214, %f2198;
	fma.rn.f32 	%f2279, %f2210, %f2215, %f2199;
	fma.rn.f32 	%f2280, %f2210, %f2216, %f2200;
	fma.rn.f32 	%f2281, %f2210, %f2217, %f2201;
	fma.rn.f32 	%f2282, %f2210, %f2218, %f2202;
	ld.shared.v4.f32 	{%f2283, %f2284, %f2285, %f2286}, [%r245+12800];
	ld.shared.v4.f32 	{%f2287, %f2288, %f2289, %f2290}, [%r245+12816];
	ld.shared.v4.f32 	{%f2291, %f2292, %f2293, %f2294}, [%r252+12800];
	ld.shared.v4.f32 	{%f2295, %f2296, %f2297, %f2298}, [%r252+12816];
	fma.rn.f32 	%f2299, %f2283, %f2291, %f2219;
	fma.rn.f32 	%f2300, %f2283, %f2292, %f2220;
	fma.rn.f32 	%f2301, %f2283, %f2293, %f2221;
	fma.rn.f32 	%f2302, %f2283, %f2294, %f2222;
	fma.rn.f32 	%f2303, %f2283, %f2295, %f2223;
	fma.rn.f32 	%f2304, %f2283, %f2296, %f2224;
	fma.rn.f32 	%f2305, %f2283, %f2297, %f2225;
	fma.rn.f32 	%f2306, %f2283, %f2298, %f2226;
	fma.rn.f32 	%f2307, %f2284, %f2291, %f2227;
	fma.rn.f32 	%f2308, %f2284, %f2292, %f2228;
	fma.rn.f32 	%f2309, %f2284, %f2293, %f2229;
	fma.rn.f32 	%f2310, %f2284, %f2294, %f2230;
	fma.rn.f32 	%f2311, %f2284, %f2295, %f2231;
	fma.rn.f32 	%f2312, %f2284, %f2296, %f2232;
	fma.rn.f32 	%f2313, %f2284, %f2297, %f2233;
	fma.rn.f32 	%f2314, %f2284, %f2298, %f2234;
	fma.rn.f32 	%f2315, %f2285, %f2291, %f2235;
	fma.rn.f32 	%f2316, %f2285, %f2292, %f2236;
	fma.rn.f32 	%f2317, %f2285, %f2293, %f2237;
	fma.rn.f32 	%f2318, %f2285, %f2294, %f2238;
	fma.rn.f32 	%f2319, %f2285, %f2295, %f2239;
	fma.rn.f32 	%f2320, %f2285, %f2296, %f2240;
	fma.rn.f32 	%f2321, %f2285, %f2297, %f2241;
	fma.rn.f32 	%f2322, %f2285, %f2298, %f2242;
	fma.rn.f32 	%f2323, %f2286, %f2291, %f2243;
	fma.rn.f32 	%f2324, %f2286, %f2292, %f2244;
	fma.rn.f32 	%f2325, %f2286, %f2293, %f2245;
	fma.rn.f32 	%f2326, %f2286, %f2294, %f2246;
	fma.rn.f32 	%f2327, %f2286, %f2295, %f2247;
	fma.rn.f32 	%f2328, %f2286, %f2296, %f2248;
	fma.rn.f32 	%f2329, %f2286, %f2297, %f2249;
	fma.rn.f32 	%f2330, %f2286, %f2298, %f2250;
	fma.rn.f32 	%f2331, %f2287, %f2291, %f2251;
	fma.rn.f32 	%f2332, %f2287, %f2292, %f2252;
	fma.rn.f32 	%f2333, %f2287, %f2293, %f2253;
	fma.rn.f32 	%f2334, %f2287, %f2294, %f2254;
	fma.rn.f32 	%f2335, %f2287, %f2295, %f2255;
	fma.rn.f32 	%f2336, %f2287, %f2296, %f2256;
	fma.rn.f32 	%f2337, %f2287, %f2297, %f2257;
	fma.rn.f32 	%f2338, %f2287, %f2298, %f2258;
	fma.rn.f32 	%f2339, %f2288, %f2291, %f2259;
	fma.rn.f32 	%f2340, %f2288, %f2292, %f2260;
	fma.rn.f32 	%f2341, %f2288, %f2293, %f2261;
	fma.rn.f32 	%f2342, %f2288, %f2294, %f2262;
	fma.rn.f32 	%f2343, %f2288, %f2295, %f2263;
	fma.rn.f32 	%f2344, %f2288, %f2296, %f2264;
	fma.rn.f32 	%f2345, %f2288, %f2297, %f2265;
	fma.rn.f32 	%f2346, %f2288, %f2298, %f2266;
	fma.rn.f32 	%f2347, %f2289, %f2291, %f2267;
	fma.rn.f32 	%f2348, %f2289, %f2292, %f2268;
	fma.rn.f32 	%f2349, %f2289, %f2293, %f2269;
	fma.rn.f32 	%f2350, %f2289, %f2294, %f2270;
	fma.rn.f32 	%f2351, %f2289, %f2295, %f2271;
	fma.rn.f32 	%f2352, %f2289, %f2296, %f2272;
	fma.rn.f32 	%f2353, %f2289, %f2297, %f2273;
	fma.rn.f32 	%f2354, %f2289, %f2298, %f2274;
	fma.rn.f32 	%f2355, %f2290, %f2291, %f2275;
	fma.rn.f32 	%f2356, %f2290, %f2292, %f2276;
	fma.rn.f32 	%f2357, %f2290, %f2293, %f2277;
	fma.rn.f32 	%f2358, %f2290, %f2294, %f2278;
	fma.rn.f32 	%f2359, %f2290, %f2295, %f2279;
	fma.rn.f32 	%f2360, %f2290, %f2296, %f2280;
	fma.rn.f32 	%f2361, %f2290, %f2297, %f2281;
	fma.rn.f32 	%f2362, %f2290, %f2298, %f2282;
	ld.shared.v4.f32 	{%f2363, %f2364, %f2365, %f2366}, [%r245+13312];
	ld.shared.v4.f32 	{%f2367, %f2368, %f2369, %f2370}, [%r245+13328];
	ld.shared.v4.f32 	{%f2371, %f2372, %f2373, %f2374}, [%r252+13312];
	ld.shared.v4.f32 	{%f2375, %f2376, %f2377, %f2378}, [%r252+13328];
	fma.rn.f32 	%f2379, %f2363, %f2371, %f2299;
	fma.rn.f32 	%f2380, %f2363, %f2372, %f2300;
	fma.rn.f32 	%f2381, %f2363, %f2373, %f2301;
	fma.rn.f32 	%f2382, %f2363, %f2374, %f2302;
	fma.rn.f32 	%f2383, %f2363, %f2375, %f2303;
	fma.rn.f32 	%f2384, %f2363, %f2376, %f2304;
	fma.rn.f32 	%f2385, %f2363, %f2377, %f2305;
	fma.rn.f32 	%f2386, %f2363, %f2378, %f2306;
	fma.rn.f32 	%f2387, %f2364, %f2371, %f2307;
	fma.rn.f32 	%f2388, %f2364, %f2372, %f2308;
	fma.rn.f32 	%f2389, %f2364, %f2373, %f2309;
	fma.rn.f32 	%f2390, %f2364, %f2374, %f2310;
	fma.rn.f32 	%f2391, %f2364, %f2375, %f2311;
	fma.rn.f32 	%f2392, %f2364, %f2376, %f2312;
	fma.rn.f32 	%f2393, %f2364, %f2377, %f2313;
	fma.rn.f32 	%f2394, %f2364, %f2378, %f2314;
	fma.rn.f32 	%f2395, %f2365, %f2371, %f2315;
	fma.rn.f32 	%f2396, %f2365, %f2372, %f2316;
	fma.rn.f32 	%f2397, %f2365, %f2373, %f2317;
	fma.rn.f32 	%f2398, %f2365, %f2374, %f2318;
	fma.rn.f32 	%f2399, %f2365, %f2375, %f2319;
	fma.rn.f32 	%f2400, %f2365, %f2376, %f2320;
	fma.rn.f32 	%f2401, %f2365, %f2377, %f2321;
	fma.rn.f32 	%f2402, %f2365, %f2378, %f2322;
	fma.rn.f32 	%f2403, %f2366, %f2371, %f2323;
	fma.rn.f32 	%f2404, %f2366, %f2372, %f2324;
	fma.rn.f32 	%f2405, %f2366, %f2373, %f2325;
	fma.rn.f32 	%f2406, %f2366, %f2374, %f2326;
	fma.rn.f32 	%f2407, %f2366, %f2375, %f2327;
	fma.rn.f32 	%f2408, %f2366, %f2376, %f2328;
	fma.rn.f32 	%f2409, %f2366, %f2377, %f2329;
	fma.rn.f32 	%f2410, %f2366, %f2378, %f2330;
	fma.rn.f32 	%f2411, %f2367, %f2371, %f2331;
	fma.rn.f32 	%f2412, %f2367, %f2372, %f2332;
	fma.rn.f32 	%f2413, %f2367, %f2373, %f2333;
	fma.rn.f32 	%f2414, %f2367, %f2374, %f2334;
	fma.rn.f32 	%f2415, %f2367, %f2375, %f2335;
	fma.rn.f32 	%f2416, %f2367, %f2376, %f2336;
	fma.rn.f32 	%f2417, %f2367, %f2377, %f2337;
	fma.rn.f32 	%f2418, %f2367, %f2378, %f2338;
	fma.rn.f32 	%f2419, %f2368, %f2371, %f2339;
	fma.rn.f32 	%f2420, %f2368, %f2372, %f2340;
	fma.rn.f32 	%f2421, %f2368, %f2373, %f2341;
	fma.rn.f32 	%f2422, %f2368, %f2374, %f2342;
	fma.rn.f32 	%f2423, %f2368, %f2375, %f2343;
	fma.rn.f32 	%f2424, %f2368, %f2376, %f2344;
	fma.rn.f32 	%f2425, %f2368, %f2377, %f2345;
	fma.rn.f32 	%f2426, %f2368, %f2378, %f2346;
	fma.rn.f32 	%f2427, %f2369, %f2371, %f2347;
	fma.rn.f32 	%f2428, %f2369, %f2372, %f2348;
	fma.rn.f32 	%f2429, %f2369, %f2373, %f2349;
	fma.rn.f32 	%f2430, %f2369, %f2374, %f2350;
	fma.rn.f32 	%f2431, %f2369, %f2375, %f2351;
	fma.rn.f32 	%f2432, %f2369, %f2376, %f2352;
	fma.rn.f32 	%f2433, %f2369, %f2377, %f2353;
	fma.rn.f32 	%f2434, %f2369, %f2378, %f2354;
	fma.rn.f32 	%f2435, %f2370, %f2371, %f2355;
	fma.rn.f32 	%f2436, %f2370, %f2372, %f2356;
	fma.rn.f32 	%f2437, %f2370, %f2373, %f2357;
	fma.rn.f32 	%f2438, %f2370, %f2374, %f2358;
	fma.rn.f32 	%f2439, %f2370, %f2375, %f2359;
	fma.rn.f32 	%f2440, %f2370, %f2376, %f2360;
	fma.rn.f32 	%f2441, %f2370, %f2377, %f2361;
	fma.rn.f32 	%f2442, %f2370, %f2378, %f2362;
	ld.shared.v4.f32 	{%f2443, %f2444, %f2445, %f2446}, [%r245+13824];
	ld.shared.v4.f32 	{%f2447, %f2448, %f2449, %f2450}, [%r245+13840];
	ld.shared.v4.f32 	{%f2451, %f2452, %f2453, %f2454}, [%r252+13824];
	ld.shared.v4.f32 	{%f2455, %f2456, %f2457, %f2458}, [%r252+13840];
	fma.rn.f32 	%f2459, %f2443, %f2451, %f2379;
	fma.rn.f32 	%f2460, %f2443, %f2452, %f2380;
	fma.rn.f32 	%f2461, %f2443, %f2453, %f2381;
	fma.rn.f32 	%f2462, %f2443, %f2454, %f2382;
	fma.rn.f32 	%f2463, %f2443, %f2455, %f2383;
	fma.rn.f32 	%f2464, %f2443, %f2456, %f2384;
	fma.rn.f32 	%f2465, %f2443, %f2457, %f2385;
	fma.rn.f32 	%f2466, %f2443, %f2458, %f2386;
	fma.rn.f32 	%f2467, %f2444, %f2451, %f2387;
	fma.rn.f32 	%f2468, %f2444, %f2452, %f2388;
	fma.rn.f32 	%f2469, %f2444, %f2453, %f2389;
	fma.rn.f32 	%f2470, %f2444, %f2454, %f2390;
	fma.rn.f32 	%f2471, %f2444, %f2455, %f2391;
	fma.rn.f32 	%f2472, %f2444, %f2456, %f2392;
	fma.rn.f32 	%f2473, %f2444, %f2457, %f2393;
	fma.rn.f32 	%f2474, %f2444, %f2458, %f2394;
	fma.rn.f32 	%f2475, %f2445, %f2451, %f2395;
	fma.rn.f32 	%f2476, %f2445, %f2452, %f2396;
	fma.rn.f32 	%f2477, %f2445, %f2453, %f2397;
	fma.rn.f32 	%f2478, %f2445, %f2454, %f2398;
	fma.rn.f32 	%f2479, %f2445, %f2455, %f2399;
	fma.rn.f32 	%f2480, %f2445, %f2456, %f2400;
	fma.rn.f32 	%f2481, %f2445, %f2457, %f2401;
	fma.rn.f32 	%f2482, %f2445, %f2458, %f2402;
	fma.rn.f32 	%f2483, %f2446, %f2451, %f2403;
	fma.rn.f32 	%f2484, %f2446, %f2452, %f2404;
	fma.rn.f32 	%f2485, %f2446, %f2453, %f2405;
	fma.rn.f32 	%f2486, %f2446, %f2454, %f2406;
	fma.rn.f32 	%f2487, %f2446, %f2455, %f2407;
	fma.rn.f32 	%f2488, %f2446, %f2456, %f2408;
	fma.rn.f32 	%f2489, %f2446, %f2457, %f2409;
	fma.rn.f32 	%f2490, %f2446, %f2458, %f2410;
	fma.rn.f32 	%f2491, %f2447, %f2451, %f2411;
	fma.rn.f32 	%f2492, %f2447, %f2452, %f2412;
	fma.rn.f32 	%f2493, %f2447, %f2453, %f2413;
	fma.rn.f32 	%f2494, %f2447, %f2454, %f2414;
	fma.rn.f32 	%f2495, %f2447, %f2455, %f2415;
	fma.rn.f32 	%f2496, %f2447, %f2456, %f2416;
	fma.rn.f32 	%f2497, %f2447, %f2457, %f2417;
	fma.rn.f32 	%f2498, %f2447, %f2458, %f2418;
	fma.rn.f32 	%f2499, %f2448, %f2451, %f2419;
	fma.rn.f32 	%f2500, %f2448, %f2452, %f2420;
	fma.rn.f32 	%f2501, %f2448, %f2453, %f2421;
	fma.rn.f32 	%f2502, %f2448, %f2454, %f2422;
	fma.rn.f32 	%f2503, %f2448, %f2455, %f2423;
	fma.rn.f32 	%f2504, %f2448, %f2456, %f2424;
	fma.rn.f32 	%f2505, %f2448, %f2457, %f2425;
	fma.rn.f32 	%f2506, %f2448, %f2458, %f2426;
	fma.rn.f32 	%f2507, %f2449, %f2451, %f2427;
	fma.rn.f32 	%f2508, %f2449, %f2452, %f2428;
	fma.rn.f32 	%f2509, %f2449, %f2453, %f2429;
	fma.rn.f32 	%f2510, %f2449, %f2454, %f2430;
	fma.rn.f32 	%f2511, %f2449, %f2455, %f2431;
	fma.rn.f32 	%f2512, %f2449, %f2456, %f2432;
	fma.rn.f32 	%f2513, %f2449, %f2457, %f2433;
	fma.rn.f32 	%f2514, %f2449, %f2458, %f2434;
	fma.rn.f32 	%f2515, %f2450, %f2451, %f2435;
	fma.rn.f32 	%f2516, %f2450, %f2452, %f2436;
	fma.rn.f32 	%f2517, %f2450, %f2453, %f2437;
	fma.rn.f32 	%f2518, %f2450, %f2454, %f2438;
	fma.rn.f32 	%f2519, %f2450, %f2455, %f2439;
	fma.rn.f32 	%f2520, %f2450, %f2456, %f2440;
	fma.rn.f32 	%f2521, %f2450, %f2457, %f2441;
	fma.rn.f32 	%f2522, %f2450, %f2458, %f2442;
	ld.shared.v4.f32 	{%f2523, %f2524, %f2525, %f2526}, [%r245+14336];
	ld.shared.v4.f32 	{%f2527, %f2528, %f2529, %f2530}, [%r245+14352];
	ld.shared.v4.f32 	{%f2531, %f2532, %f2533, %f2534}, [%r252+14336];
	ld.shared.v4.f32 	{%f2535, %f2536, %f2537, %f2538}, [%r252+14352];
	fma.rn.f32 	%f2539, %f2523, %f2531, %f2459;
	fma.rn.f32 	%f2540, %f2523, %f2532, %f2460;
	fma.rn.f32 	%f2541, %f2523, %f2533, %f2461;
	fma.rn.f32 	%f2542, %f2523, %f2534, %f2462;
	fma.rn.f32 	%f2543, %f2523, %f2535, %f2463;
	fma.rn.f32 	%f2544, %f2523, %f2536, %f2464;
	fma.rn.f32 	%f2545, %f2523, %f2537, %f2465;
	fma.rn.f32 	%f2546, %f2523, %f2538, %f2466;
	fma.rn.f32 	%f2547, %f2524, %f2531, %f2467;
	fma.rn.f32 	%f2548, %f2524, %f2532, %f2468;
	fma.rn.f32 	%f2549, %f2524, %f2533, %f2469;
	fma.rn.f32 	%f2550, %f2524, %f2534, %f2470;
	fma.rn.f32 	%f2551, %f2524, %f2535, %f2471;
	fma.rn.f32 	%f2552, %f2524, %f2536, %f2472;
	fma.rn.f32 	%f2553, %f2524, %f2537, %f2473;
	fma.rn.f32 	%f2554, %f2524, %f2538, %f2474;
	fma.rn.f32 	%f2555, %f2525, %f2531, %f2475;
	fma.rn.f32 	%f2556, %f2525, %f2532, %f2476;
	fma.rn.f32 	%f2557, %f2525, %f2533, %f2477;
	fma.rn.f32 	%f2558, %f2525, %f2534, %f2478;
	fma.rn.f32 	%f2559, %f2525, %f2535, %f2479;
	fma.rn.f32 	%f2560, %f2525, %f2536, %f2480;
	fma.rn.f32 	%f2561, %f2525, %f2537, %f2481;
	fma.rn.f32 	%f2562, %f2525, %f2538, %f2482;
	fma.rn.f32 	%f2563, %f2526, %f2531, %f2483;
	fma.rn.f32 	%f2564, %f2526, %f2532, %f2484;
	fma.rn.f32 	%f2565, %f2526, %f2533, %f2485;
	fma.rn.f32 	%f2566, %f2526, %f2534, %f2486;
	fma.rn.f32 	%f2567, %f2526, %f2535, %f2487;
	fma.rn.f32 	%f2568, %f2526, %f2536, %f2488;
	fma.rn.f32 	%f2569, %f2526, %f2537, %f2489;
	fma.rn.f32 	%f2570, %f2526, %f2538, %f2490;
	fma.rn.f32 	%f2571, %f2527, %f2531, %f2491;
	fma.rn.f32 	%f2572, %f2527, %f2532, %f2492;
	fma.rn.f32 	%f2573, %f2527, %f2533, %f2493;
	fma.rn.f32 	%f2574, %f2527, %f2534, %f2494;
	fma.rn.f32 	%f2575, %f2527, %f2535, %f2495;
	fma.rn.f32 	%f2576, %f2527, %f2536, %f2496;
	fma.rn.f32 	%f2577, %f2527, %f2537, %f2497;
	fma.rn.f32 	%f2578, %f2527, %f2538, %f2498;
	fma.rn.f32 	%f2579, %f2528, %f2531, %f2499;
	fma.rn.f32 	%f2580, %f2528, %f2532, %f2500;
	fma.rn.f32 	%f2581, %f2528, %f2533, %f2501;
	fma.rn.f32 	%f2582, %f2528, %f2534, %f2502;
	fma.rn.f32 	%f2583, %f2528, %f2535, %f2503;
	fma.rn.f32 	%f2584, %f2528, %f2536, %f2504;
	fma.rn.f32 	%f2585, %f2528, %f2537, %f2505;
	fma.rn.f32 	%f2586, %f2528, %f2538, %f2506;
	fma.rn.f32 	%f2587, %f2529, %f2531, %f2507;
	fma.rn.f32 	%f2588, %f2529, %f2532, %f2508;
	fma.rn.f32 	%f2589, %f2529, %f2533, %f2509;
	fma.rn.f32 	%f2590, %f2529, %f2534, %f2510;
	fma.rn.f32 	%f2591, %f2529, %f2535, %f2511;
	fma.rn.f32 	%f2592, %f2529, %f2536, %f2512;
	fma.rn.f32 	%f2593, %f2529, %f2537, %f2513;
	fma.rn.f32 	%f2594, %f2529, %f2538, %f2514;
	fma.rn.f32 	%f2595, %f2530, %f2531, %f2515;
	fma.rn.f32 	%f2596, %f2530, %f2532, %f2516;
	fma.rn.f32 	%f2597, %f2530, %f2533, %f2517;
	fma.rn.f32 	%f2598, %f2530, %f2534, %f2518;
	fma.rn.f32 	%f2599, %f2530, %f2535, %f2519;
	fma.rn.f32 	%f2600, %f2530, %f2536, %f2520;
	fma.rn.f32 	%f2601, %f2530, %f2537, %f2521;
	fma.rn.f32 	%f2602, %f2530, %f2538, %f2522;
	ld.shared.v4.f32 	{%f2603, %f2604, %f2605, %f2606}, [%r245+14848];
	ld.shared.v4.f32 	{%f2607, %f2608, %f2609, %f2610}, [%r245+14864];
	ld.shared.v4.f32 	{%f2611, %f2612, %f2613, %f2614}, [%r252+14848];
	ld.shared.v4.f32 	{%f2615, %f2616, %f2617, %f2618}, [%r252+14864];
	fma.rn.f32 	%f2619, %f2603, %f2611, %f2539;
	fma.rn.f32 	%f2620, %f2603, %f2612, %f2540;
	fma.rn.f32 	%f2621, %f2603, %f2613, %f2541;
	fma.rn.f32 	%f2622, %f2603, %f2614, %f2542;
	fma.rn.f32 	%f2623, %f2603, %f2615, %f2543;
	fma.rn.f32 	%f2624, %f2603, %f2616, %f2544;
	fma.rn.f32 	%f2625, %f2603, %f2617, %f2545;
	fma.rn.f32 	%f2626, %f2603, %f2618, %f2546;
	fma.rn.f32 	%f2627, %f2604, %f2611, %f2547;
	fma.rn.f32 	%f2628, %f2604, %f2612, %f2548;
	fma.rn.f32 	%f2629, %f2604, %f2613, %f2549;
	fma.rn.f32 	%f2630, %f2604, %f2614, %f2550;
	fma.rn.f32 	%f2631, %f2604, %f2615, %f2551;
	fma.rn.f32 	%f2632, %f2604, %f2616, %f2552;
	fma.rn.f32 	%f2633, %f2604, %f2617, %f2553;
	fma.rn.f32 	%f2634, %f2604, %f2618, %f2554;
	fma.rn.f32 	%f2635, %f2605, %f2611, %f2555;
	fma.rn.f32 	%f2636, %f2605, %f2612, %f2556;
	fma.rn.f32 	%f2637, %f2605, %f2613, %f2557;
	fma.rn.f32 	%f2638, %f2605, %f2614, %f2558;
	fma.rn.f32 	%f2639, %f2605, %f2615, %f2559;
	fma.rn.f32 	%f2640, %f2605, %f2616, %f2560;
	fma.rn.f32 	%f2641, %f2605, %f2617, %f2561;
	fma.rn.f32 	%f2642, %f2605, %f2618, %f2562;
	fma.rn.f32 	%f2643, %f2606, %f2611, %f2563;
	fma.rn.f32 	%f2644, %f2606, %f2612, %f2564;
	fma.rn.f32 	%f2645, %f2606, %f2613, %f2565;
	fma.rn.f32 	%f2646, %f2606, %f2614, %f2566;
	fma.rn.f32 	%f2647, %f2606, %f2615, %f2567;
	fma.rn.f32 	%f2648, %f2606, %f2616, %f2568;
	fma.rn.f32 	%f2649, %f2606, %f2617, %f2569;
	fma.rn.f32 	%f2650, %f2606, %f2618, %f2570;
	fma.rn.f32 	%f2651, %f2607, %f2611, %f2571;
	fma.rn.f32 	%f2652, %f2607, %f2612, %f2572;
	fma.rn.f32 	%f2653, %f2607, %f2613, %f2573;
	fma.rn.f32 	%f2654, %f2607, %f2614, %f2574;
	fma.rn.f32 	%f2655, %f2607, %f2615, %f2575;
	fma.rn.f32 	%f2656, %f2607, %f2616, %f2576;
	fma.rn.f32 	%f2657, %f2607, %f2617, %f2577;
	fma.rn.f32 	%f2658, %f2607, %f2618, %f2578;
	fma.rn.f32 	%f2659, %f2608, %f2611, %f2579;
	fma.rn.f32 	%f2660, %f2608, %f2612, %f2580;
	fma.rn.f32 	%f2661, %f2608, %f2613, %f2581;
	fma.rn.f32 	%f2662, %f2608, %f2614, %f2582;
	fma.rn.f32 	%f2663, %f2608, %f2615, %f2583;
	fma.rn.f32 	%f2664, %f2608, %f2616, %f2584;
	fma.rn.f32 	%f2665, %f2608, %f2617, %f2585;
	fma.rn.f32 	%f2666, %f2608, %f2618, %f2586;
	fma.rn.f32 	%f2667, %f2609, %f2611, %f2587;
	fma.rn.f32 	%f2668, %f2609, %f2612, %f2588;
	fma.rn.f32 	%f2669, %f2609, %f2613, %f2589;
	fma.rn.f32 	%f2670, %f2609, %f2614, %f2590;
	fma.rn.f32 	%f2671, %f2609, %f2615, %f2591;
	fma.rn.f32 	%f2672, %f2609, %f2616, %f2592;
	fma.rn.f32 	%f2673, %f2609, %f2617, %f2593;
	fma.rn.f32 	%f2674, %f2609, %f2618, %f2594;
	fma.rn.f32 	%f2675, %f2610, %f2611, %f2595;
	fma.rn.f32 	%f2676, %f2610, %f2612, %f2596;
	fma.rn.f32 	%f2677, %f2610, %f2613, %f2597;
	fma.rn.f32 	%f2678, %f2610, %f2614, %f2598;
	fma.rn.f32 	%f2679, %f2610, %f2615, %f2599;
	fma.rn.f32 	%f2680, %f2610, %f2616, %f2600;
	fma.rn.f32 	%f2681, %f2610, %f2617, %f2601;
	fma.rn.f32 	%f2682, %f2610, %f2618, %f2602;
	ld.shared.v4.f32 	{%f2683, %f2684, %f2685, %f2686}, [%r245+15360];
	ld.shared.v4.f32 	{%f2687, %f2688, %f2689, %f2690}, [%r245+15376];
	ld.shared.v4.f32 	{%f2691, %f2692, %f2693, %f2694}, [%r252+15360];
	ld.shared.v4.f32 	{%f2695, %f2696, %f2697, %f2698}, [%r252+15376];
	fma.rn.f32 	%f2699, %f2683, %f2691, %f2619;
	fma.rn.f32 	%f2700, %f2683, %f2692, %f2620;
	fma.rn.f32 	%f2701, %f2683, %f2693, %f2621;
	fma.rn.f32 	%f2702, %f2683, %f2694, %f2622;
	fma.rn.f32 	%f2703, %f2683, %f2695, %f2623;
	fma.rn.f32 	%f2704, %f2683, %f2696, %f2624;
	fma.rn.f32 	%f2705, %f2683, %f2697, %f2625;
	fma.rn.f32 	%f2706, %f2683, %f2698, %f2626;
	fma.rn.f32 	%f2707, %f2684, %f2691, %f2627;
	fma.rn.f32 	%f2708, %f2684, %f2692, %f2628;
	fma.rn.f32 	%f2709, %f2684, %f2693, %f2629;
	fma.rn.f32 	%f2710, %f2684, %f2694, %f2630;
	fma.rn.f32 	%f2711, %f2684, %f2695, %f2631;
	fma.rn.f32 	%f2712, %f2684, %f2696, %f2632;
	fma.rn.f32 	%f2713, %f2684, %f2697, %f2633;
	fma.rn.f32 	%f2714, %f2684, %f2698, %f2634;
	fma.rn.f32 	%f2715, %f2685, %f2691, %f2635;
	fma.rn.f32 	%f2716, %f2685, %f2692, %f2636;
	fma.rn.f32 	%f2717, %f2685, %f2693, %f2637;
	fma.rn.f32 	%f2718, %f2685, %f2694, %f2638;
	fma.rn.f32 	%f2719, %f2685, %f2695, %f2639;
	fma.rn.f32 	%f2720, %f2685, %f2696, %f2640;
	fma.rn.f32 	%f2721, %f2685, %f2697, %f2641;
	fma.rn.f32 	%f2722, %f2685, %f2698, %f2642;
	fma.rn.f32 	%f2723, %f2686, %f2691, %f2643;
	fma.rn.f32 	%f2724, %f2686, %f2692, %f2644;
	fma.rn.f32 	%f2725, %f2686, %f2693, %f2645;
	fma.rn.f32 	%f2726, %f2686, %f2694, %f2646;
	fma.rn.f32 	%f2727, %f2686, %f2695, %f2647;
	fma.rn.f32 	%f2728, %f2686, %f2696, %f2648;
	fma.rn.f32 	%f2729, %f2686, %f2697, %f2649;
	fma.rn.f32 	%f2730, %f2686, %f2698, %f2650;
	fma.rn.f32 	%f2731, %f2687, %f2691, %f2651;
	fma.rn.f32 	%f2732, %f2687, %f2692, %f2652;
	fma.rn.f32 	%f2733, %f2687, %f2693, %f2653;
	fma.rn.f32 	%f2734, %f2687, %f2694, %f2654;
	fma.rn.f32 	%f2735, %f2687, %f2695, %f2655;
	fma.rn.f32 	%f2736, %f2687, %f2696, %f2656;
	fma.rn.f32 	%f2737, %f2687, %f2697, %f2657;
	fma.rn.f32 	%f2738, %f2687, %f2698, %f2658;
	fma.rn.f32 	%f2739, %f2688, %f2691, %f2659;
	fma.rn.f32 	%f2740, %f2688, %f2692, %f2660;
	fma.rn.f32 	%f2741, %f2688, %f2693, %f2661;
	fma.rn.f32 	%f2742, %f2688, %f2694, %f2662;
	fma.rn.f32 	%f2743, %f2688, %f2695, %f2663;
	fma.rn.f32 	%f2744, %f2688, %f2696, %f2664;
	fma.rn.f32 	%f2745, %f2688, %f2697, %f2665;
	fma.rn.f32 	%f2746, %f2688, %f2698, %f2666;
	fma.rn.f32 	%f2747, %f2689, %f2691, %f2667;
	fma.rn.f32 	%f2748, %f2689, %f2692, %f2668;
	fma.rn.f32 	%f2749, %f2689, %f2693, %f2669;
	fma.rn.f32 	%f2750, %f2689, %f2694, %f2670;
	fma.rn.f32 	%f2751, %f2689, %f2695, %f2671;
	fma.rn.f32 	%f2752, %f2689, %f2696, %f2672;
	fma.rn.f32 	%f2753, %f2689, %f2697, %f2673;
	fma.rn.f32 	%f2754, %f2689, %f2698, %f2674;
	fma.rn.f32 	%f2755, %f2690, %f2691, %f2675;
	fma.rn.f32 	%f2756, %f2690, %f2692, %f2676;
	fma.rn.f32 	%f2757, %f2690, %f2693, %f2677;
	fma.rn.f32 	%f2758, %f2690, %f2694, %f2678;
	fma.rn.f32 	%f2759, %f2690, %f2695, %f2679;
	fma.rn.f32 	%f2760, %f2690, %f2696, %f2680;
	fma.rn.f32 	%f2761, %f2690, %f2697, %f2681;
	fma.rn.f32 	%f2762, %f2690, %f2698, %f2682;
	ld.shared.v4.f32 	{%f2763, %f2764, %f2765, %f2766}, [%r245+15872];
	ld.shared.v4.f32 	{%f2767, %f2768, %f2769, %f2770}, [%r245+15888];
	ld.shared.v4.f32 	{%f2771, %f2772, %f2773, %f2774}, [%r252+15872];
	ld.shared.v4.f32 	{%f2775, %f2776, %f2777, %f2778}, [%r252+15888];
	fma.rn.f32 	%f2890, %f2763, %f2771, %f2699;
	fma.rn.f32 	%f2889, %f2763, %f2772, %f2700;
	fma.rn.f32 	%f2888, %f2763, %f2773, %f2701;
	fma.rn.f32 	%f2887, %f2763, %f2774, %f2702;
	fma.rn.f32 	%f2886, %f2763, %f2775, %f2703;
	fma.rn.f32 	%f2885, %f2763, %f2776, %f2704;
	fma.rn.f32 	%f2884, %f2763, %f2777, %f2705;
	fma.rn.f32 	%f2883, %f2763, %f2778, %f2706;
	fma.rn.f32 	%f2882, %f2764, %f2771, %f2707;
	fma.rn.f32 	%f2881, %f2764, %f2772, %f2708;
	fma.rn.f32 	%f2880, %f2764, %f2773, %f2709;
	fma.rn.f32 	%f2879, %f2764, %f2774, %f2710;
	fma.rn.f32 	%f2878, %f2764, %f2775, %f2711;
	fma.rn.f32 	%f2877, %f2764, %f2776, %f2712;
	fma.rn.f32 	%f2876, %f2764, %f2777, %f2713;
	fma.rn.f32 	%f2875, %f2764, %f2778, %f2714;
	fma.rn.f32 	%f2874, %f2765, %f2771, %f2715;
	fma.rn.f32 	%f2873, %f2765, %f2772, %f2716;
	fma.rn.f32 	%f2872, %f2765, %f2773, %f2717;
	fma.rn.f32 	%f2871, %f2765, %f2774, %f2718;
	fma.rn.f32 	%f2870, %f2765, %f2775, %f2719;
	fma.rn.f32 	%f2869, %f2765, %f2776, %f2720;
	fma.rn.f32 	%f2868, %f2765, %f2777, %f2721;
	fma.rn.f32 	%f2867, %f2765, %f2778, %f2722;
	fma.rn.f32 	%f2866, %f2766, %f2771, %f2723;
	fma.rn.f32 	%f2865, %f2766, %f2772, %f2724;
	fma.rn.f32 	%f2864, %f2766, %f2773, %f2725;
	fma.rn.f32 	%f2863, %f2766, %f2774, %f2726;
	fma.rn.f32 	%f2862, %f2766, %f2775, %f2727;
	fma.rn.f32 	%f2861, %f2766, %f2776, %f2728;
	fma.rn.f32 	%f2860, %f2766, %f2777, %f2729;
	fma.rn.f32 	%f2859, %f2766, %f2778, %f2730;
	fma.rn.f32 	%f2858, %f2767, %f2771, %f2731;
	fma.rn.f32 	%f2857, %f2767, %f2772, %f2732;
	fma.rn.f32 	%f2856, %f2767, %f2773, %f2733;
	fma.rn.f32 	%f2855, %f2767, %f2774, %f2734;
	fma.rn.f32 	%f2854, %f2767, %f2775, %f2735;
	fma.rn.f32 	%f2853, %f2767, %f2776, %f2736;
	fma.rn.f32 	%f2852, %f2767, %f2777, %f2737;
	fma.rn.f32 	%f2851, %f2767, %f2778, %f2738;
	fma.rn.f32 	%f2850, %f2768, %f2771, %f2739;
	fma.rn.f32 	%f2849, %f2768, %f2772, %f2740;
	fma.rn.f32 	%f2848, %f2768, %f2773, %f2741;
	fma.rn.f32 	%f2847, %f2768, %f2774, %f2742;
	fma.rn.f32 	%f2846, %f2768, %f2775, %f2743;
	fma.rn.f32 	%f2845, %f2768, %f2776, %f2744;
	fma.rn.f32 	%f2844, %f2768, %f2777, %f2745;
	fma.rn.f32 	%f2843, %f2768, %f2778, %f2746;
	fma.rn.f32 	%f2891, %f2769, %f2771, %f2747;
	fma.rn.f32 	%f2892, %f2769, %f2772, %f2748;
	fma.rn.f32 	%f2893, %f2769, %f2773, %f2749;
	fma.rn.f32 	%f2894, %f2769, %f2774, %f2750;
	fma.rn.f32 	%f2895, %f2769, %f2775, %f2751;
	fma.rn.f32 	%f2896, %f2769, %f2776, %f2752;
	fma.rn.f32 	%f2897, %f2769, %f2777, %f2753;
	fma.rn.f32 	%f2898, %f2769, %f2778, %f2754;
	fma.rn.f32 	%f2899, %f2770, %f2771, %f2755;
	fma.rn.f32 	%f2900, %f2770, %f2772, %f2756;
	fma.rn.f32 	%f2901, %f2770, %f2773, %f2757;
	fma.rn.f32 	%f2902, %f2770, %f2774, %f2758;
	fma.rn.f32 	%f2903, %f2770, %f2775, %f2759;
	fma.rn.f32 	%f2904, %f2770, %f2776, %f2760;
	fma.rn.f32 	%f2905, %f2770, %f2777, %f2761;
	fma.rn.f32 	%f2906, %f2770, %f2778, %f2762;
	bar.sync 	0;
	add.s32 	%r348, %r348, 1;
	setp.eq.s32 	%p34, %r348, 0;
	shl.b32 	%r253, %r114, 5;
	add.s32 	%r347, %r347, %r253;
	add.s32 	%r346, %r346, 32;
	add.s32 	%r345, %r345, %r253;
	add.s32 	%r344, %r344, 32;
	add.s32 	%r343, %r343, %r253;
	add.s32 	%r342, %r342, 32;
	add.s32 	%r341, %r341, 32;
	add.s32 	%r340, %r340, 32;
	add.s32 	%r339, %r339, 32;
	add.s32 	%r338, %r338, 32;
	add.s32 	%r337, %r337, 32;
	add.s32 	%r336, %r336, %r253;
	add.s32 	%r335, %r335, 32;
	@%p34 bra 	$L__BB0_73;
	bra.uni 	$L__BB0_2;
$L__BB0_73:
	mov.u32 	%r254, %tid.x;
	shr.u32 	%r255, %r254, 1;
	and.b32  	%r256, %r255, 64;
	add.s32 	%r257, %r256, %r3;
	shl.b32 	%r258, %r254, 1;
	and.b32  	%r259, %r258, 56;
	add.s32 	%r40, %r257, %r259;
	and.b32  	%r260, %r254, 96;
	shl.b32 	%r261, %r254, 3;
	and.b32  	%r262, %r261, 24;
	add.s32 	%r263, %r262, %r4;
	add.s32 	%r41, %r263, %r260;
	setp.lt.u32 	%p35, %r40, %r114;
	@%p35 bra 	$L__BB0_74;
	bra.uni 	$L__BB0_90;
$L__BB0_74:
	setp.ge.u32 	%p36, %r41, %r114;
	mad.lo.s32 	%r264, %r40, %r114, %r41;
	mul.wide.u32 	%rd82, %r264, 4;
	add.s64 	%rd4, %rd3, %rd82;
	@%p36 bra 	$L__BB0_76;
	st.global.f32 	[%rd4], %f2890;
$L__BB0_76:
	add.s32 	%r265, %r41, 1;
	setp.ge.u32 	%p37, %r265, %r114;
	@%p37 bra 	$L__BB0_78;
	st.global.f32 	[%rd4+4], %f2889;
$L__BB0_78:
	add.s32 	%r266, %r41, 2;
	setp.ge.u32 	%p38, %r266, %r114;
	@%p38 bra 	$L__BB0_80;
	st.global.f32 	[%rd4+8], %f2888;
$L__BB0_80:
	add.s32 	%r267, %r41, 3;
	setp.ge.u32 	%p39, %r267, %r114;
	@%p39 bra 	$L__BB0_82;
	st.global.f32 	[%rd4+12], %f2887;
$L__BB0_82:
	add.s32 	%r268, %r41, 4;
	setp.ge.u32 	%p40, %r268, %r114;
	@%p40 bra 	$L__BB0_84;
	st.global.f32 	[%rd4+16], %f2886;
$L__BB0_84:
	add.s32 	%r269, %r41, 5;
	setp.ge.u32 	%p41, %r269, %r114;
	@%p41 bra 	$L__BB0_86;
	st.global.f32 	[%rd4+20], %f2885;
$L__BB0_86:
	add.s32 	%r270, %r41, 6;
	setp.ge.u32 	%p42, %r270, %r114;
	@%p42 bra 	$L__BB0_88;
	st.global.f32 	[%rd4+24], %f2884;
$L__BB0_88:
	add.s32 	%r271, %r41, 7;
	setp.ge.u32 	%p43, %r271, %r114;
	@%p43 bra 	$L__BB0_90;
	st.global.f32 	[%rd4+28], %f2883;
$L__BB0_90:
	add.s32 	%r72, %r40, 1;
	setp.ge.u32 	%p44, %r72, %r114;
	@%p44 bra 	$L__BB0_107;
	mul.lo.s32 	%r73, %r72, %r114;
	setp.ge.u32 	%p45, %r41, %r114;
	@%p45 bra 	$L__BB0_93;
	add.s32 	%r272, %r41, %r73;
	mul.wide.u32 	%rd83, %r272, 4;
	add.s64 	%rd84, %rd3, %rd83;
	st.global.f32 	[%rd84], %f2882;
$L__BB0_93:
	add.s32 	%r74, %r41, 1;
	setp.ge.u32 	%p46, %r74, %r114;
	@%p46 bra 	$L__BB0_95;
	add.s32 	%r273, %r74, %r73;
	mul.wide.u32 	%rd85, %r273, 4;
	add.s64 	%rd86, %rd3, %rd85;
	st.global.f32 	[%rd86], %f2881;
$L__BB0_95:
	add.s32 	%r75, %r41, 2;
	setp.ge.u32 	%p47, %r75, %r114;
	@%p47 bra 	$L__BB0_97;
	add.s32 	%r274, %r75, %r73;
	mul.wide.u32 	%rd87, %r274, 4;
	add.s64 	%rd88, %rd3, %rd87;
	st.global.f32 	[%rd88], %f2880;
$L__BB0_97:
	add.s32 	%r76, %r41, 3;
	setp.ge.u32 	%p48, %r76, %r114;
	@%p48 bra 	$L__BB0_99;
	add.s32 	%r275, %r76, %r73;
	mul.wide.u32 	%rd89, %r275, 4;
	add.s64 	%rd90, %rd3, %rd89;
	st.global.f32 	[%rd90], %f2879;
$L__BB0_99:
	add.s32 	%r77, %r41, 4;
	setp.ge.u32 	%p49, %r77, %r114;
	@%p49 bra 	$L__BB0_101;
	add.s32 	%r276, %r77, %r73;
	mul.wide.u32 	%rd91, %r276, 4;
	add.s64 	%rd92, %rd3, %rd91;
	st.global.f32 	[%rd92], %f2878;
$L__BB0_101:
	add.s32 	%r78, %r41, 5;
	setp.ge.u32 	%p50, %r78, %r114;
	@%p50 bra 	$L__BB0_103;
	add.s32 	%r277, %r78, %r73;
	mul.wide.u32 	%rd93, %r277, 4;
	add.s64 	%rd94, %rd3, %rd93;
	st.global.f32 	[%rd94], %f2877;
$L__BB0_103:
	add.s32 	%r79, %r41, 6;
	setp.ge.u32 	%p51, %r79, %r114;
	@%p51 bra 	$L__BB0_105;
	add.s32 	%r278, %r79, %r73;
	mul.wide.u32 	%rd95, %r278, 4;
	add.s64 	%rd96, %rd3, %rd95;
	st.global.f32 	[%rd96], %f2876;
$L__BB0_105:
	add.s32 	%r80, %r41, 7;
	setp.ge.u32 	%p52, %r80, %r114;
	@%p52 bra 	$L__BB0_107;
	add.s32 	%r279, %r80, %r73;
	mul.wide.u32 	%rd97, %r279, 4;
	add.s64 	%rd98, %rd3, %rd97;
	st.global.f32 	[%rd98], %f2875;
$L__BB0_107:
	add.s32 	%r81, %r40, 2;
	setp.ge.u32 	%p53, %r81, %r114;
	@%p53 bra 	$L__BB0_124;
	mul.lo.s32 	%r82, %r81, %r114;
	setp.ge.u32 	%p54, %r41, %r114;
	add.s32 	%r280, %r41, %r82;
	mul.wide.u32 	%rd99, %r280, 4;
	add.s64 	%rd5, %rd3, %rd99;
	@%p54 bra 	$L__BB0_110;
	st.global.f32 	[%rd5], %f2874;
$L__BB0_110:
	add.s32 	%r281, %r41, 1;
	setp.ge.u32 	%p55, %r281, %r114;
	@%p55 bra 	$L__BB0_112;
	st.global.f32 	[%rd5+4], %f2873;
$L__BB0_112:
	add.s32 	%r282, %r41, 2;
	setp.ge.u32 	%p56, %r282, %r114;
	add.s32 	%r283, %r282, %r82;
	mul.wide.u32 	%rd100, %r283, 4;
	add.s64 	%rd6, %rd3, %rd100;
	@%p56 bra 	$L__BB0_114;
	st.global.f32 	[%rd6], %f2872;
$L__BB0_114:
	add.s32 	%r284, %r41, 3;
	setp.ge.u32 	%p57, %r284, %r114;
	@%p57 bra 	$L__BB0_116;
	st.global.f32 	[%rd6+4], %f2871;
$L__BB0_116:
	add.s32 	%r285, %r41, 4;
	setp.ge.u32 	%p58, %r285, %r114;
	add.s32 	%r286, %r285, %r82;
	mul.wide.u32 	%rd101, %r286, 4;
	add.s64 	%rd7, %rd3, %rd101;
	@%p58 bra 	$L__BB0_118;
	st.global.f32 	[%rd7], %f2870;
$L__BB0_118:
	add.s32 	%r287, %r41, 5;
	setp.ge.u32 	%p59, %r287, %r114;
	@%p59 bra 	$L__BB0_120;
	st.global.f32 	[%rd7+4], %f2869;
$L__BB0_120:
	add.s32 	%r288, %r41, 6;
	setp.ge.u32 	%p60, %r288, %r114;
	add.s32 	%r289, %r288, %r82;
	mul.wide.u32 	%rd102, %r289, 4;
	add.s64 	%rd8, %rd3, %rd102;
	@%p60 bra 	$L__BB0_122;
	st.global.f32 	[%rd8], %f2868;
$L__BB0_122:
	add.s32 	%r290, %r41, 7;
	setp.ge.u32 	%p61, %r290, %r114;
	@%p61 bra 	$L__BB0_124;
	st.global.f32 	[%rd8+4], %f2867;
$L__BB0_124:
	add.s32 	%r83, %r40, 3;
	setp.ge.u32 	%p62, %r83, %r114;
	@%p62 bra 	$L__BB0_141;
	mul.lo.s32 	%r84, %r83, %r114;
	setp.ge.u32 	%p63, %r41, %r114;
	@%p63 bra 	$L__BB0_127;
	add.s32 	%r291, %r41, %r84;
	mul.wide.u32 	%rd103, %r291, 4;
	add.s64 	%rd104, %rd3, %rd103;
	st.global.f32 	[%rd104], %f2866;
$L__BB0_127:
	add.s32 	%r85, %r41, 1;
	setp.ge.u32 	%p64, %r85, %r114;
	@%p64 bra 	$L__BB0_129;
	add.s32 	%r292, %r85, %r84;
	mul.wide.u32 	%rd105, %r292, 4;
	add.s64 	%rd106, %rd3, %rd105;
	st.global.f32 	[%rd106], %f2865;
$L__BB0_129:
	add.s32 	%r86, %r41, 2;
	setp.ge.u32 	%p65, %r86, %r114;
	@%p65 bra 	$L__BB0_131;
	add.s32 	%r293, %r86, %r84;
	mul.wide.u32 	%rd107, %r293, 4;
	add.s64 	%rd108, %rd3, %rd107;
	st.global.f32 	[%rd108], %f2864;
$L__BB0_131:
	add.s32 	%r87, %r41, 3;
	setp.ge.u32 	%p66, %r87, %r114;
	@%p66 bra 	$L__BB0_133;
	add.s32 	%r294, %r87, %r84;
	mul.wide.u32 	%rd109, %r294, 4;
	add.s64 	%rd110, %rd3, %rd109;
	st.global.f32 	[%rd110], %f2863;
$L__BB0_133:
	add.s32 	%r88, %r41, 4;
	setp.ge.u32 	%p67, %r88, %r114;
	@%p67 bra 	$L__BB0_135;
	add.s32 	%r295, %r88, %r84;
	mul.wide.u32 	%rd111, %r295, 4;
	add.s64 	%rd112, %rd3, %rd111;
	st.global.f32 	[%rd112], %f2862;
$L__BB0_135:
	add.s32 	%r89, %r41, 5;
	setp.ge.u32 	%p68, %r89, %r114;
	@%p68 bra 	$L__BB0_137;
	add.s32 	%r296, %r89, %r84;
	mul.wide.u32 	%rd113, %r296, 4;
	add.s64 	%rd114, %rd3, %rd113;
	st.global.f32 	[%rd114], %f2861;
$L__BB0_137:
	add.s32 	%r90, %r41, 6;
	setp.ge.u32 	%p69, %r90, %r114;
	@%p69 bra 	$L__BB0_139;
	add.s32 	%r297, %r90, %r84;
	mul.wide.u32 	%rd115, %r297, 4;
	add.s64 	%rd116, %rd3, %rd115;
	st.global.f32 	[%rd116], %f2860;
$L__BB0_139:
	add.s32 	%r91, %r41, 7;
	setp.ge.u32 	%p70, %r91, %r114;
	@%p70 bra 	$L__BB0_141;
	add.s32 	%r298, %r91, %r84;
	mul.wide.u32 	%rd117, %r298, 4;
	add.s64 	%rd118, %rd3, %rd117;
	st.global.f32 	[%rd118], %f2859;
$L__BB0_141:
	add.s32 	%r92, %r40, 4;
	setp.ge.u32 	%p71, %r92, %r114;
	@%p71 bra 	$L__BB0_158;
	mul.lo.s32 	%r93, %r92, %r114;
	setp.ge.u32 	%p72, %r41, %r114;
	add.s32 	%r299, %r41, %r93;
	mul.wide.u32 	%rd119, %r299, 4;
	add.s64 	%rd9, %rd3, %rd119;
	@%p72 bra 	$L__BB0_144;
	st.global.f32 	[%rd9], %f2858;
$L__BB0_144:
	add.s32 	%r300, %r41, 1;
	setp.ge.u32 	%p73, %r300, %r114;
	@%p73 bra 	$L__BB0_146;
	st.global.f32 	[%rd9+4], %f2857;
$L__BB0_146:
	add.s32 	%r301, %r41, 2;
	setp.ge.u32 	%p74, %r301, %r114;
	@%p74 bra 	$L__BB0_148;
	st.global.f32 	[%rd9+8], %f2856;
$L__BB0_148:
	add.s32 	%r302, %r41, 3;
	setp.ge.u32 	%p75, %r302, %r114;
	@%p75 bra 	$L__BB0_150;
	st.global.f32 	[%rd9+12], %f2855;
$L__BB0_150:
	add.s32 	%r303, %r41, 4;
	setp.ge.u32 	%p76, %r303, %r114;
	add.s32 	%r304, %r303, %r93;
	mul.wide.u32 	%rd120, %r304, 4;
	add.s64 	%rd10, %rd3, %rd120;
	@%p76 bra 	$L__BB0_152;
	st.global.f32 	[%rd10], %f2854;
$L__BB0_152:
	add.s32 	%r305, %r41, 5;
	setp.ge.u32 	%p77, %r305, %r114;
	@%p77 bra 	$L__BB0_154;
	st.global.f32 	[%rd10+4], %f2853;
$L__BB0_154:
	add.s32 	%r306, %r41, 6;
	setp.ge.u32 	%p78, %r306, %r114;
	@%p78 bra 	$L__BB0_156;
	st.global.f32 	[%rd10+8], %f2852;
$L__BB0_156:
	add.s32 	%r307, %r41, 7;
	setp.ge.u32 	%p79, %r307, %r114;
	@%p79 bra 	$L__BB0_158;
	st.global.f32 	[%rd10+12], %f2851;
$L__BB0_158:
	add.s32 	%r94, %r40, 5;
	setp.ge.u32 	%p80, %r94, %r114;
	@%p80 bra 	$L__BB0_175;
	mul.lo.s32 	%r95, %r94, %r114;
	setp.ge.u32 	%p81, %r41, %r114;
	@%p81 bra 	$L__BB0_161;
	add.s32 	%r308, %r41, %r95;
	mul.wide.u32 	%rd121, %r308, 4;
	add.s64 	%rd122, %rd3, %rd121;
	st.global.f32 	[%rd122], %f2850;
$L__BB0_161:
	add.s32 	%r96, %r41, 1;
	setp.ge.u32 	%p82, %r96, %r114;
	@%p82 bra 	$L__BB0_163;
	add.s32 	%r309, %r96, %r95;
	mul.wide.u32 	%rd123, %r309, 4;
	add.s64 	%rd124, %rd3, %rd123;
	st.global.f32 	[%rd124], %f2849;
$L__BB0_163:
	add.s32 	%r97, %r41, 2;
	setp.ge.u32 	%p83, %r97, %r114;
	@%p83 bra 	$L__BB0_165;
	add.s32 	%r310, %r97, %r95;
	mul.wide.u32 	%rd125, %r310, 4;
	add.s64 	%rd126, %rd3, %rd125;
	st.global.f32 	[%rd126], %f2848;
$L__BB0_165:
	add.s32 	%r98, %r41, 3;
	setp.ge.u32 	%p84, %r98, %r114;
	@%p84 bra 	$L__BB0_167;
	add.s32 	%r311, %r98, %r95;
	mul.wide.u32 	%rd127, %r311, 4;
	add.s64 	%rd128, %rd3, %rd127;
	st.global.f32 	[%rd128], %f2847;
$L__BB0_167:
	add.s32 	%r99, %r41, 4;
	setp.ge.u32 	%p85, %r99, %r114;
	@%p85 bra 	$L__BB0_169;
	add.s32 	%r312, %r99, %r95;
	mul.wide.u32 	%rd129, %r312, 4;
	add.s64 	%rd130, %rd3, %rd129;
	st.global.f32 	[%rd130], %f2846;
$L__BB0_169:
	add.s32 	%r100, %r41, 5;
	setp.ge.u32 	%p86, %r100, %r114;
	@%p86 bra 	$L__BB0_171;
	add.s32 	%r313, %r100, %r95;
	mul.wide.u32 	%rd131, %r313, 4;
	add.s64 	%rd132, %rd3, %rd131;
	st.global.f32 	[%rd132], %f2845;
$L__BB0_171:
	add.s32 	%r101, %r41, 6;
	setp.ge.u32 	%p87, %r101, %r114;
	@%p87 bra 	$L__BB0_173;
	add.s32 	%r314, %r101, %r95;
	mul.wide.u32 	%rd133, %r314, 4;
	add.s64 	%rd134, %rd3, %rd133;
	st.global.f32 	[%rd134], %f2844;
$L__BB0_173:
	add.s32 	%r102, %r41, 7;
	setp.ge.u32 	%p88, %r102, %r114;
	@%p88 bra 	$L__BB0_175;
	add.s32 	%r315, %r102, %r95;
	mul.wide.u32 	%rd135, %r315, 4;
	add.s64 	%rd136, %rd3, %rd135;
	st.global.f32 	[%rd136], %f2843;
$L__BB0_175:
	add.s32 	%r103, %r40, 6;
	setp.ge.u32 	%p89, %r103, %r114;
	@%p89 bra 	$L__BB0_192;
	mul.lo.s32 	%r104, %r103, %r114;
	setp.ge.u32 	%p90, %r41, %r114;
	add.s32 	%r316, %r41, %r104;
	mul.wide.u32 	%rd137, %r316, 4;
	add.s64 	%rd11, %rd3, %rd137;
	@%p90 bra 	$L__BB0_178;
	st.global.f32 	[%rd11], %f2891;
$L__BB0_178:
	add.s32 	%r317, %r41, 1;
	setp.ge.u32 	%p91, %r317, %r114;
	@%p91 bra 	$L__BB0_180;
	st.global.f32 	[%rd11+4], %f2892;
$L__BB0_180:
	add.s32 	%r318, %r41, 2;
	setp.ge.u32 	%p92, %r318, %r114;
	add.s32 	%r319, %r318, %r104;
	mul.wide.u32 	%rd138, %r319, 4;
	add.s64 	%rd12, %rd3, %rd138;
	@%p92 bra 	$L__BB0_182;
	st.global.f32 	[%rd12], %f2893;
$L__BB0_182:
	add.s32 	%r320, %r41, 3;
	setp.ge.u32 	%p93, %r320, %r114;
	@%p93 bra 	$L__BB0_184;
	st.global.f32 	[%rd12+4], %f2894;
$L__BB0_184:
	add.s32 	%r321, %r41, 4;
	setp.ge.u32 	%p94, %r321, %r114;
	add.s32 	%r322, %r321, %r104;
	mul.wide.u32 	%rd139, %r322, 4;
	add.s64 	%rd13, %rd3, %rd139;
	@%p94 bra 	$L__BB0_186;
	st.global.f32 	[%rd13], %f2895;
$L__BB0_186:
	add.s32 	%r323, %r41, 5;
	setp.ge.u32 	%p95, %r323, %r114;
	@%p95 bra 	$L__BB0_188;
	st.global.f32 	[%rd13+4], %f2896;
$L__BB0_188:
	add.s32 	%r324, %r41, 6;
	setp.ge.u32 	%p96, %r324, %r114;
	add.s32 	%r325, %r324, %r104;
	mul.wide.u32 	%rd140, %r325, 4;
	add.s64 	%rd14, %rd3, %rd140;
	@%p96 bra 	$L__BB0_190;
	st.global.f32 	[%rd14], %f2897;
$L__BB0_190:
	add.s32 	%r326, %r41, 7;
	setp.ge.u32 	%p97, %r326, %r114;
	@%p97 bra 	$L__BB0_192;
	st.global.f32 	[%rd14+4], %f2898;
$L__BB0_192:
	add.s32 	%r105, %r40, 7;
	setp.ge.u32 	%p98, %r105, %r114;
	@%p98 bra 	$L__BB0_209;
	mul.lo.s32 	%r106, %r105, %r114;
	setp.ge.u32 	%p99, %r41, %r114;
	@%p99 bra 	$L__BB0_195;
	add.s32 	%r327, %r41, %r106;
	mul.wide.u32 	%rd141, %r327, 4;
	add.s64 	%rd142, %rd3, %rd141;
	st.global.f32 	[%rd142], %f2899;
$L__BB0_195:
	add.s32 	%r107, %r41, 1;
	setp.ge.u32 	%p100, %r107, %r114;
	@%p100 bra 	$L__BB0_197;
	add.s32 	%r328, %r107, %r106;
	mul.wide.u32 	%rd143, %r328, 4;
	add.s64 	%rd144, %rd3, %rd143;
	st.global.f32 	[%rd144], %f2900;
$L__BB0_197:
	add.s32 	%r108, %r41, 2;
	setp.ge.u32 	%p101, %r108, %r114;
	@%p101 bra 	$L__BB0_199;
	add.s32 	%r329, %r108, %r106;
	mul.wide.u32 	%rd145, %r329, 4;
	add.s64 	%rd146, %rd3, %rd145;
	st.global.f32 	[%rd146], %f2901;
$L__BB0_199:
	add.s32 	%r109, %r41, 3;
	setp.ge.u32 	%p102, %r109, %r114;
	@%p102 bra 	$L__BB0_201;
	add.s32 	%r330, %r109, %r106;
	mul.wide.u32 	%rd147, %r330, 4;
	add.s64 	%rd148, %rd3, %rd147;
	st.global.f32 	[%rd148], %f2902;
$L__BB0_201:
	add.s32 	%r110, %r41, 4;
	setp.ge.u32 	%p103, %r110, %r114;
	@%p103 bra 	$L__BB0_203;
	add.s32 	%r331, %r110, %r106;
	mul.wide.u32 	%rd149, %r331, 4;
	add.s64 	%rd150, %rd3, %rd149;
	st.global.f32 	[%rd150], %f2903;
$L__BB0_203:
	add.s32 	%r111, %r41, 5;
	setp.ge.u32 	%p104, %r111, %r114;
	@%p104 bra 	$L__BB0_205;
	add.s32 	%r332, %r111, %r106;
	mul.wide.u32 	%rd151, %r332, 4;
	add.s64 	%rd152, %rd3, %rd151;
	st.global.f32 	[%rd152], %f2904;
$L__BB0_205:
	add.s32 	%r112, %r41, 6;
	setp.ge.u32 	%p105, %r112, %r114;
	@%p105 bra 	$L__BB0_207;
	add.s32 	%r333, %r112, %r106;
	mul.wide.u32 	%rd153, %r333, 4;
	add.s64 	%rd154, %rd3, %rd153;
	st.global.f32 	[%rd154], %f2905;
$L__BB0_207:
	add.s32 	%r113, %r41, 7;
	setp.ge.u32 	%p106, %r113, %r114;
	@%p106 bra 	$L__BB0_209;
	add.s32 	%r334, %r113, %r106;
	mul.wide.u32 	%rd155, %r334, 4;
	add.s64 	%rd156, %rd3, %rd155;
	st.global.f32 	[%rd156], %f2906;
$L__BB0_209:
	ret;
$L__BB0_210:
	add.s32 	%r169, %r336, -1;
	mul.wide.u32 	%rd25, %r169, 4;
	add.s64 	%rd24, %rd15, %rd25;
	// begin inline asm
	cp.async.cg.shared.global [%r7], [%rd24], 16, 16;
	// end inline asm
	bra.uni 	$L__BB0_10;
$L__BB0_211:
	mul.wide.u32 	%rd56, %r337, 4;
	add.s64 	%rd57, %rd2, %rd56;
	ld.global.nc.v4.f32 	{%f258, %f259, %f260, %f261}, [%rd57];
	st.shared.f32 	[%r19], %f258;
	st.shared.f32 	[%r19+512], %f259;
	st.shared.f32 	[%r19+1024], %f260;
	st.shared.f32 	[%r19+1536], %f261;
	bra.uni 	$L__BB0_45;

}


// ===== COMPILED SASS (sm_100) =====

	.target	sm_100

	.elftype	@"ET_EXEC"


//--------------------- .note.nv.tkinfo           --------------------------
	.section	.note.nv.tkinfo,"",@"SHT_NOTE"
	.sectionflags	@"SHF_NOTE_NV_TKINFO"
	.tkinfo
        /*0018*/ 	.word	0x00000002
        /*0030*/ 	.string	""
        /*0030*/ 	.string	"ptxas"
        /*0030*/ 	.string	"Cuda compilation tools, release 13.0, V13.0.88"
        /*0030*/ 	.string	"Build cuda_13.0.r13.0/compiler.36424714_0"
        /*0030*/ 	.string	"-arch sm_100 -m 64 "



//--------------------- .note.nv.cuinfo           --------------------------
	.section	.note.nv.cuinfo,"",@"SHT_NOTE"
	.sectionflags	@"SHF_NOTE_NV_CUINFO"
        /*0018*/ 	.short	0x0002
        /*001a*/ 	.short	0x0064
        /*001c*/ 	.short	0x0082
	.zero		2


//--------------------- .nv.info                  --------------------------
	.section	.nv.info,"",@"SHT_CUDA_INFO"
	.align	4


	//----- nvinfo : EIATTR_REGCOUNT
	.align		4
        /*0000*/ 	.byte	0x04, 0x2f
        /*0002*/ 	.short	(.L_1 - .L_0)
	.align		4
.L_0:
        /*0004*/ 	.word	index@(_Z14gemm_optimizedPKfS0_Pfi)
        /*0008*/ 	.word	0x0000007e


	//----- nvinfo : EIATTR_FRAME_SIZE
	.align		4
.L_1:
        /*000c*/ 	.byte	0x04, 0x11
        /*000e*/ 	.short	(.L_3 - .L_2)
	.align		4
.L_2:
        /*0010*/ 	.word	index@(_Z14gemm_optimizedPKfS0_Pfi)
        /*0014*/ 	.word	0x00000000


	//----- nvinfo : EIATTR_MIN_STACK_SIZE
	.align		4
.L_3:
        /*0018*/ 	.byte	0x04, 0x12
        /*001a*/ 	.short	(.L_5 - .L_4)
	.align		4
.L_4:
        /*001c*/ 	.word	index@(_Z14gemm_optimizedPKfS0_Pfi)
        /*0020*/ 	.word	0x00000000
.L_5:


//--------------------- .nv.compat                --------------------------
	.section	.nv.compat,"",@"SHT_CUDA_COMPAT_INFO"
	.align	4
        /*0000*/ 	.byte	0x02, 0x09, 0x00, 0x00, 0x02, 0x02, 0x01, 0x00, 0x02, 0x05, 0x05, 0x00, 0x03, 0x07, 0x01, 0x01
        /*0010*/ 	.byte	0x02, 0x03, 0x00, 0x00, 0x02, 0x06, 0x01, 0x00, 0x04, 0x0b, 0x08, 0x00, 0x09, 0x00, 0x00, 0x00
        /*0020*/ 	.byte	0x00, 0x00, 0x00, 0x00


//--------------------- .nv.info._Z14gemm_optimizedPKfS0_Pfi --------------------------
	.section	.nv.info._Z14gemm_optimizedPKfS0_Pfi,"",@"SHT_CUDA_INFO"
	.sectionflags	@""
	.align	4


	//----- nvinfo : EIATTR_CUDA_API_VERSION
	.align		4
        /*0000*/ 	.byte	0x04, 0x37
        /*0002*/ 	.short	(.L_7 - .L_6)
.L_6:
        /*0004*/ 	.word	0x00000082


	//----- nvinfo : EIATTR_KPARAM_INFO
	.align		4
.L_7:
        /*0008*/ 	.byte	0x04, 0x17
        /*000a*/ 	.short	(.L_9 - .L_8)
.L_8:
        /*000c*/ 	.word	0x00000000
        /*0010*/ 	.short	0x0003
        /*0012*/ 	.short	0x0018
        /*0014*/ 	.byte	0x00, 0xf0, 0x11, 0x00


	//----- nvinfo : EIATTR_KPARAM_INFO
	.align		4
.L_9:
        /*0018*/ 	.byte	0x04, 0x17
        /*001a*/ 	.short	(.L_11 - .L_10)
.L_10:
        /*001c*/ 	.word	0x00000000
        /*0020*/ 	.short	0x0002
        /*0022*/ 	.short	0x0010
        /*0024*/ 	.byte	0x00, 0xf5, 0x21, 0x00


	//----- nvinfo : EIATTR_KPARAM_INFO
	.align		4
.L_11:
        /*0028*/ 	.byte	0x04, 0x17
        /*002a*/ 	.short	(.L_13 - .L_12)
.L_12:
        /*002c*/ 	.word	0x00000000
        /*0030*/ 	.short	0x0001
        /*0032*/ 	.short	0x0008
        /*0034*/ 	.byte	0x00, 0xf5, 0x21, 0x00


	//----- nvinfo : EIATTR_KPARAM_INFO
	.align		4
.L_13:
        /*0038*/ 	.byte	0x04, 0x17
        /*003a*/ 	.short	(.L_15 - .L_14)
.L_14:
        /*003c*/ 	.word	0x00000000
        /*0040*/ 	.short	0x0000
        /*0042*/ 	.short	0x0000
        /*0044*/ 	.byte	0x00, 0xf5, 0x21, 0x00


	//----- nvinfo : EIATTR_SPARSE_MMA_MASK
	.align		4
.L_15:
        /*0048*/ 	.byte	0x03, 0x50
        /*004a*/ 	.short	0x0000


	//----- nvinfo : EIATTR_MAXREG_COUNT
	.align		4
        /*004c*/ 	.byte	0x03, 0x1b
        /*004e*/ 	.short	0x00ff


	//----- nvinfo : EIATTR_NUM_BARRIERS
	.align		4
        /*0050*/ 	.byte	0x02, 0x4c
        /*0052*/ 	.byte	0x01
	.zero		1


	//----- nvinfo : EIATTR_MERCURY_ISA_VERSION
	.align		4
        /*0054*/ 	.byte	0x03, 0x5f
        /*0056*/ 	.short	0x0101


	//----- nvinfo : EIATTR_VRC_CTA_INIT_COUNT
	.align		4
        /*0058*/ 	.byte	0x02, 0x4a
	.zero		1
	.zero		1


	//----- nvinfo : EIATTR_EXIT_INSTR_OFFSETS
	.align		4
        /*005c*/ 	.byte	0x04, 0x1c
        /*005e*/ 	.short	(.L_17 - .L_16)


	//   ....[0]....
.L_16:
        /*0060*/ 	.word	0x00015230


	//   ....[1]....
        /*0064*/ 	.word	0x000154f0


	//   ....[2]....
        /*0068*/ 	.word	0x00015540


	//----- nvinfo : EIATTR_MAX_THREADS
	.align		4
.L_17:
        /*006c*/ 	.byte	0x04, 0x05
        /*006e*/ 	.short	(.L_19 - .L_18)
.L_18:
        /*0070*/ 	.word	0x00000100
        /*0074*/ 	.word	0x00000001
        /*0078*/ 	.word	0x00000001


	//----- nvinfo : EIATTR_CRS_STACK_SIZE
	.align		4
.L_19:
        /*007c*/ 	.byte	0x04, 0x1e
        /*007e*/ 	.short	(.L_21 - .L_20)
.L_20:
        /*0080*/ 	.word	0x00000000


	//----- nvinfo : EIATTR_CBANK_PARAM_SIZE
	.align		4
.L_21:
        /*0084*/ 	.byte	0x03, 0x19
        /*0086*/ 	.short	0x001c


	//----- nvinfo : EIATTR_PARAM_CBANK
	.align		4
        /*0088*/ 	.byte	0x04, 0x0a
        /*008a*/ 	.short	(.L_23 - .L_22)
	.align		4
.L_22:
        /*008c*/ 	.word	index@(.nv.constant0._Z14gemm_optimizedPKfS0_Pfi)
        /*0090*/ 	.short	0x0380
        /*0092*/ 	.short	0x001c


	//----- nvinfo : EIATTR_SW_WAR
	.align		4
.L_23:
        /*0094*/ 	.byte	0x04, 0x36
        /*0096*/ 	.short	(.L_25 - .L_24)
.L_24:
        /*0098*/ 	.word	0x00000008
.L_25:


//--------------------- .nv.callgraph             --------------------------
	.section	.nv.callgraph,"",@"SHT_CUDA_CALLGRAPH"
	.align	4
	.sectionentsize	8
	.align		4
        /*0000*/ 	.word	0x00000000
	.align		4
        /*0004*/ 	.word	0xffffffff
	.align		4
        /*0008*/ 	.word	0x00000000
	.align		4
        /*000c*/ 	.word	0xfffffffe
	.align		4
        /*0010*/ 	.word	0x00000000
	.align		4
        /*0014*/ 	.word	0xfffffffd
	.align		4
        /*0018*/ 	.word	0x00000000
	.align		4
        /*001c*/ 	.word	0xfffffffc


//--------------------- .text._Z14gemm_optimizedPKfS0_Pfi --------------------------
	.section	.text._Z14gemm_optimizedPKfS0_Pfi,"ax",@progbits
	.align	128
        .global         _Z14gemm_optimizedPKfS0_Pfi
        .type           _Z14gemm_optimizedPKfS0_Pfi,@function
        .size           _Z14gemm_optimizedPKfS0_Pfi,(.L_x_63 - _Z14gemm_optimizedPKfS0_Pfi)
        .other          _Z14gemm_optimizedPKfS0_Pfi,@"STO_CUDA_ENTRY STV_DEFAULT"
_Z14gemm_optimizedPKfS0_Pfi:
.text._Z14gemm_optimizedPKfS0_Pfi:
[----:B------:R-:W-:Y:S01]  /*0000*/  LDC R1, c[0x0][0x37c] ;  /* 0x0000df00ff017b82 */ /* 0x000fe20000000800 */
[----:B------:R-:W1:Y:S07]  /*0010*/  LDCU UR9, c[0x0][0x398] ;  /* 0x00007300ff0977ac */ /* 0x000e6e0008000800 */
[----:B------:R-:W2:Y:S01]  /*0020*/  S2UR UR4, SR_CTAID.X ;  /* 0x00000000000479c3 */ /* 0x000ea20000002500 */
[----:B------:R-:W3:Y:S01]  /*0030*/  S2R R0, SR_CTAID.Y ;  /* 0x0000000000007919 */ /* 0x000ee20000002600 */
[----:B------:R-:W-:-:S02]  /*0040*/  CS2R R86, SRZ ;  /* 0x0000000000567805 */ /* 0x000fc4000001ff00 */
[----:B------:R-:W-:Y:S02]  /*0050*/  CS2R R76, SRZ ;  /* 0x00000000004c7805 */ /* 0x000fe4000001ff00 */
[----:B------:R-:W-:Y:S01]  /*0060*/  CS2R R74, SRZ ;  /* 0x00000000004a7805 */ /* 0x000fe2000001ff00 */
[----:B------:R-:W4:Y:S01]  /*0070*/  S2R R2, SR_TID.X ;  /* 0x0000000000027919 */ /* 0x000f220000002100 */
[----:B------:R-:W-:Y:S02]  /*0080*/  CS2R R108, SRZ ;  /* 0x00000000006c7805 */ /* 0x000fe4000001ff00 */
[----:B------:R-:W-:Y:S02]  /*0090*/  CS2R R106, SRZ ;  /* 0x00000000006a7805 */ /* 0x000fe4000001ff00 */
[----:B------:R-:W-:Y:S02]  /*00a0*/  CS2R R36, SRZ ;  /* 0x0000000000247805 */ /* 0x000fe4000001ff00 */
[----:B------:R-:W-:-:S02]  /*00b0*/  CS2R R56, SRZ ;  /* 0x0000000000387805 */ /* 0x000fc4000001ff00 */
[----:B------:R-:W-:Y:S02]  /*00c0*/  CS2R R72, SRZ ;  /* 0x0000000000487805 */ /* 0x000fe4000001ff00 */
[----:B------:R-:W-:Y:S02]  /*00d0*/  CS2R R68, SRZ ;  /* 0x0000000000447805 */ /* 0x000fe4000001ff00 */
[----:B------:R-:W-:Y:S02]  /*00e0*/  CS2R R70, SRZ ;  /* 0x0000000000467805 */ /* 0x000fe4000001ff00 */
[----:B------:R-:W-:Y:S02]  /*00f0*/  CS2R R104, SRZ ;  /* 0x0000000000687805 */ /* 0x000fe4000001ff00 */
[----:B------:R-:W-:Y:S02]  /*0100*/  CS2R R102, SRZ ;  /* 0x0000000000667805 */ /* 0x000fe4000001ff00 */
[----:B------:R-:W-:-:S02]  /*0110*/  CS2R R100, SRZ ;  /* 0x0000000000647805 */ /* 0x000fc4000001ff00 */
[----:B------:R-:W-:Y:S01]  /*0120*/  CS2R R62, SRZ ;  /* 0x00000000003e7805 */ /* 0x000fe2000001ff00 */
[----:B-1----:R-:W-:Y:S01]  /*0130*/  UIADD3 UR5, UPT, UPT, UR9, 0x1f, URZ ;  /* 0x0000001f09057890 */ /* 0x002fe2000fffe0ff */
[----:B------:R-:W-:Y:S02]  /*0140*/  CS2R R64, SRZ ;  /* 0x0000000000407805 */ /* 0x000fe4000001ff00 */
[----:B------:R-:W-:Y:S02]  /*0150*/  CS2R R98, SRZ ;  /* 0x0000000000627805 */ /* 0x000fe4000001ff00 */
[----:B------:R-:W-:Y:S01]  /*0160*/  CS2R R96, SRZ ;  /* 0x0000000000607805 */ /* 0x000fe2000001ff00 */
[----:B------:R-:W-:Y:S01]  /*0170*/  UISETP.GE.U32.AND UP0, UPT, UR5, 0x20, UPT ;  /* 0x000000200500788c */ /* 0x000fe2000bf06070 */
        /* <DEDUP_REMOVED lines=15> */
[----:B------:R-:W1:Y:S01]  /*0270*/  LDCU.64 UR10, c[0x0][0x358] ;  /* 0x00006b00ff0a77ac */ /* 0x000e620008000a00 */
[----:B--2---:R-:W-:Y:S01]  /*0280*/  USHF.L.U32 UR4, UR4, 0x7, URZ ;  /* 0x0000000704047899 */ /* 0x004fe200080006ff */
[----:B---34-:R-:W-:Y:S11]  /*0290*/  BRA.U !UP0, `(.L_x_0) ;  /* 0x0000013d08207547 */ /* 0x018ff6000b800000 */
[----:B------:R-:W-:Y:S01]  /*02a0*/  SHF.L.U32 R16, R2, 0x2, RZ ;  /* 0x0000000202107819 */ /* 0x000fe200000006ff */
[----:B------:R-:W2:Y:S01]  /*02b0*/  S2UR UR8, SR_CgaCtaId ;  /* 0x00000000000879c3 */ /* 0x000ea20000008800 */
[----:B------:R-:W-:Y:S01]  /*02c0*/  SHF.R.U32.HI R28, RZ, 0x5, R2 ;  /* 0x00000005ff1c7819 */ /* 0x000fe20000011602 */
[----:B------:R-:W-:Y:S01]  /*02d0*/  UMOV UR6, 0x400 ;  /* 0x0000040000067882 */ /* 0x000fe20000000000 */
[----:B------:R-:W-:Y:S01]  /*02e0*/  LOP3.LUT R3, R16, 0x7c, RZ, 0xc0, !PT ;  /* 0x0000007c10037812 */ /* 0x000fe200078ec0ff */
[----:B------:R-:W-:Y:S01]  /*02f0*/  UIADD3 UR7, UPT, UPT, UR6, 0x4000, URZ ;  /* 0x0000400006077890 */ /* 0x000fe2000fffe0ff */
[----:B------:R-:W-:Y:S01]  /*0300*/  LOP3.LUT R8, R2, 0x300, RZ, 0xfc, !PT ;  /* 0x0000030002087812 */ /* 0x000fe200078efcff */
[----:B------:R-:W-:Y:S01]  /*0310*/  BSSY.RECONVERGENT B0, `(.L_x_1) ;  /* 0x000004c000007945 */ /* 0x000fe20003800200 */
[----:B------:R-:W-:Y:S02]  /*0320*/  IADD3 R53, PT, PT, R3, UR4, RZ ;  /* 0x0000000403357c10 */ /* 0x000fe4000fffe0ff */
[----:B------:R-:W-:-:S02]  /*0330*/  MOV R5, UR4 ;  /* 0x0000000400057c02 */ /* 0x000fc40008000f00 */
[----:B------:R-:W-:Y:S02]  /*0340*/  VIADDMNMX.U32 R4, R53, 0x3, R28, !PT ;  /* 0x0000000335047846 */ /* 0x000fe4000780001c */
[----:B------:R-:W-:Y:S01]  /*0350*/  LOP3.LUT R6, R2, 0x100, RZ, 0xfc, !PT ;  /* 0x0000010002067812 */ /* 0x000fe200078efcff */
[--C-:B------:R-:W-:Y:S01]  /*0360*/  IMAD R18, R28, UR9, R5.reuse ;  /* 0x000000091c127c24 */ /* 0x100fe2000f8e0205 */
[----:B------:R-:W-:Y:S02]  /*0370*/  ISETP.GE.U32.AND P0, PT, R4, UR9, PT ;  /* 0x0000000904007c0c */ /* 0x000fe4000bf06070 */
[----:B------:R-:W-:Y:S02]  /*0380*/  SHF.R.U32.HI R4, RZ, 0x5, R8 ;  /* 0x00000005ff047819 */ /* 0x000fe40000011608 */
[----:B------:R-:W-:Y:S02]  /*0390*/  LOP3.LUT R7, R2, 0x200, RZ, 0xfc, !PT ;  /* 0x0000020002077812 */ /* 0x000fe400078efcff */
[----:B------:R-:W-:Y:S01]  /*03a0*/  SHF.R.U32.HI R34, RZ, 0x5, R6 ;  /* 0x00000005ff227819 */ /* 0x000fe20000011606 */
[----:B------:R-:W-:Y:S01]  /*03b0*/  IMAD R10, R4, UR9, R5 ;  /* 0x00000009040a7c24 */ /* 0x000fe2000f8e0205 */
[----:B------:R-:W-:Y:S01]  /*03c0*/  SHF.R.U32.HI R15, RZ, 0x5, R7 ;  /* 0x00000005ff0f7819 */ /* 0x000fe20000011607 */
[----:B--2---:R-:W-:Y:S01]  /*03d0*/  ULEA UR7, UR8, UR7, 0x18 ;  /* 0x0000000708077291 */ /* 0x004fe2000f8ec0ff */
[C---:B------:R-:W-:Y:S01]  /*03e0*/  IADD3 R33, PT, PT, R3.reuse, R18, RZ ;  /* 0x0000001203217210 */ /* 0x040fe20007ffe0ff */
[--C-:B------:R-:W-:Y:S01]  /*03f0*/  IMAD R14, R34, UR9, R5.reuse ;  /* 0x00000009220e7c24 */ /* 0x100fe2000f8e0205 */
[----:B------:R-:W-:Y:S01]  /*0400*/  IADD3 R17, PT, PT, R3, R10, RZ ;  /* 0x0000000a03117210 */ /* 0x000fe20007ffe0ff */
[----:B------:R-:W-:Y:S01]  /*0410*/  IMAD R12, R15, UR9, R5 ;  /* 0x000000090f0c7c24 */ /* 0x000fe2000f8e0205 */
[----:B------:R-:W2:Y:S01]  /*0420*/  @!P0 LDC.64 R10, c[0x0][0x388] ;  /* 0x0000e200ff0a8b82 */ /* 0x000ea20000000a00 */
[----:B------:R-:W-:Y:S01]  /*0430*/  LEA R52, R28, UR7, 0x9 ;  /* 0x000000071c347c11 */ /* 0x000fe2000f8e48ff */
[----:B------:R-:W-:Y:S01]  /*0440*/  ULEA UR6, UR8, UR6, 0x18 ;  /* 0x0000000608067291 */ /* 0x000fe2000f8ec0ff */
[----:B------:R-:W-:-:S02]  /*0450*/  IADD3 R37, PT, PT, R3, R14, RZ ;  /* 0x0000000e03257210 */ /* 0x000fc40007ffe0ff */
[----:B------:R-:W-:Y:S02]  /*0460*/  IADD3 R35, PT, PT, R3, R12, RZ ;  /* 0x0000000c03237210 */ /* 0x000fe40007ffe0ff */
[----:B------:R-:W-:Y:S02]  /*0470*/  SHF.L.U32 R3, R2, 0x4, RZ ;  /* 0x0000000402037819 */ /* 0x000fe400000006ff */
[----:B------:R-:W-:Y:S02]  /*0480*/  VIADDMNMX.U32 R5, R53, 0x3, R34, !PT ;  /* 0x0000000335057846 */ /* 0x000fe40007800022 */
[----:B------:R-:W-:Y:S02]  /*0490*/  LOP3.LUT R3, R3, 0x1f0, RZ, 0xc0, !PT ;  /* 0x000001f003037812 */ /* 0x000fe400078ec0ff */
[----:B------:R-:W-:Y:S02]  /*04a0*/  ISETP.GE.U32.AND P3, PT, R5, UR9, PT ;  /* 0x0000000905007c0c */ /* 0x000fe4000bf66070 */
[----:B------:R-:W-:-:S02]  /*04b0*/  IADD3 R52, PT, PT, R3, R52, RZ ;  /* 0x0000003403347210 */ /* 0x000fc40007ffe0ff */
[----:B------:R-:W-:Y:S02]  /*04c0*/  SHF.L.U32 R5, R2, 0xb, RZ ;  /* 0x0000000b02057819 */ /* 0x000fe400000006ff */
[----:B------:R-:W-:Y:S02]  /*04d0*/  SHF.R.U32.HI R23, RZ, 0x3, R6 ;  /* 0x00000003ff177819 */ /* 0x000fe40000011606 */
[----:B------:R-:W-:Y:S02]  /*04e0*/  SHF.R.U32.HI R9, RZ, 0x3, R2 ;  /* 0x00000003ff097819 */ /* 0x000fe40000011602 */
[----:B------:R-:W-:Y:S01]  /*04f0*/  SHF.R.U32.HI R29, RZ, 0x3, R7 ;  /* 0x00000003ff1d7819 */ /* 0x000fe20000011607 */
[----:B--2---:R-:W-:Y:S01]  /*0500*/  @!P0 IMAD.WIDE.U32 R10, R33, 0x4, R10 ;  /* 0x00000004210a8825 */ /* 0x004fe200078e000a */
[----:B------:R-:W-:Y:S02]  /*0510*/  SHF.R.U32.HI R31, RZ, 0x3, R8 ;  /* 0x00000003ff1f7819 */ /* 0x000fe40000011608 */
[----:B------:R-:W-:-:S02]  /*0520*/  LOP3.LUT R8, R5, 0x3800, RZ, 0xc0, !PT ;  /* 0x0000380005087812 */ /* 0x000fc400078ec0ff */
[----:B------:R-:W-:Y:S01]  /*0530*/  @!PT LDS RZ, [RZ] ;  /* 0x00000000fffff984 */ /* 0x000fe20000000800 */
[----:B------:R-:W-:Y:S01]  /*0540*/  @!PT LDS RZ, [RZ] ;  /* 0x00000000fffff984 */ /* 0x000fe20000000800 */
[----:B------:R-:W-:Y:S01]  /*0550*/  @!PT LDS RZ, [RZ] ;  /* 0x00000000fffff984 */ /* 0x000fe20000000800 */
[----:B-1----:R1:W-:Y:S01]  /*0560*/  @!P0 LDGSTS.E.BYPASS.128 [R52], desc[UR10][R10.64] ;  /* 0x000000000a348fae */ /* 0x0023e2000b98180a */
[----:B------:R-:W-:Y:S02]  /*0570*/  LEA R7, R23, UR6, 0x2 ;  /* 0x0000000617077c11 */ /* 0x000fe4000f8e10ff */
[----:B------:R-:W-:Y:S02]  /*0580*/  LEA R5, R9, UR6, 0x2 ;  /* 0x0000000609057c11 */ /* 0x000fe4000f8e10ff */
[----:B------:R-:W-:Y:S02]  /*0590*/  LEA R13, R29, UR6, 0x2 ;  /* 0x000000061d0d7c11 */ /* 0x000fe4000f8e10ff */
[----:B------:R-:W-:Y:S02]  /*05a0*/  LEA R14, R4, UR7, 0x9 ;  /* 0x00000007040e7c11 */ /* 0x000fe4000f8e48ff */
[----:B------:R-:W-:Y:S02]  /*05b0*/  LEA R19, R31, UR6, 0x2 ;  /* 0x000000061f137c11 */ /* 0x000fe4000f8e10ff */
[----:B------:R-:W-:-:S02]  /*05c0*/  LEA R12, R34, UR7, 0x9 ;  /* 0x00000007220c7c11 */ /* 0x000fc4000f8e48ff */
[----:B------:R-:W-:Y:S02]  /*05d0*/  LEA R26, R15, UR7, 0x9 ;  /* 0x000000070f1a7c11 */ /* 0x000fe4000f8e48ff */
[C---:B------:R-:W-:Y:S02]  /*05e0*/  IADD3 R6, PT, PT, R8.reuse, R7, RZ ;  /* 0x0000000708067210 */ /* 0x040fe40007ffe0ff */
[C---:B------:R-:W-:Y:S02]  /*05f0*/  IADD3 R5, PT, PT, R8.reuse, R5, RZ ;  /* 0x0000000508057210 */ /* 0x040fe40007ffe0ff */
[C---:B------:R-:W-:Y:S02]  /*0600*/  IADD3 R7, PT, PT, R8.reuse, R13, RZ ;  /* 0x0000000d08077210 */ /* 0x040fe40007ffe0ff */
[----:B------:R-:W-:Y:S02]  /*0610*/  IADD3 R25, PT, PT, R3, R14, RZ ;  /* 0x0000000e03197210 */ /* 0x000fe40007ffe0ff */
[----:B------:R-:W-:-:S02]  /*0620*/  IADD3 R8, PT, PT, R8, R19, RZ ;  /* 0x0000001308087210 */ /* 0x000fc40007ffe0ff */
[C---:B------:R-:W-:Y:S02]  /*0630*/  IADD3 R27, PT, PT, R3.reuse, R12, RZ ;  /* 0x0000000c031b7210 */ /* 0x040fe40007ffe0ff */
[----:B------:R-:W-:Y:S02]  /*0640*/  IADD3 R26, PT, PT, R3, R26, RZ ;  /* 0x0000001a031a7210 */ /* 0x000fe40007ffe0ff */
[----:B------:R-:W-:Y:S01]  /*0650*/  IADD3 R14, PT, PT, R33, 0x1, RZ ;  /* 0x00000001210e7810 */ /* 0x000fe20007ffe0ff */
[----:B-1----:R-:W-:Y:S06]  /*0660*/  @!P0 BRA `(.L_x_2) ;  /* 0x0000000000588947 */ /* 0x002fec0003800000 */
[C-C-:B------:R-:W-:Y:S02]  /*0670*/  VIADDMNMX.U32 R11, R53.reuse, 0x2, R28.reuse, !PT ;  /* 0x00000002350b7846 */ /* 0x140fe4000780001c */
[----:B------:R-:W-:Y:S02]  /*0680*/  VIMNMX.U32 R3, PT, PT, R28, R53, !PT ;  /* 0x000000351c037248 */ /* 0x000fe40007fe0000 */
[----:B------:R-:W-:Y:S02]  /*0690*/  VIADDMNMX.U32 R10, R53, 0x1, R28, !PT ;  /* 0x00000001350a7846 */ /* 0x000fe4000780001c */
[----:B------:R-:W-:Y:S02]  /*06a0*/  ISETP.GE.U32.AND P2, PT, R11, UR9, PT ;  /* 0x000000090b007c0c */ /* 0x000fe4000bf46070 */
[----:B------:R-:W-:Y:S02]  /*06b0*/  ISETP.GE.U32.AND P0, PT, R3, UR9, PT ;  /* 0x0000000903007c0c */ /* 0x000fe4000bf06070 */
[----:B------:R-:W-:-:S09]  /*06c0*/  ISETP.GE.U32.AND P1, PT, R10, UR9, PT ;  /* 0x000000090a007c0c */ /* 0x000fd2000bf26070 */
[----:B------:R-:W1:Y:S01]  /*06d0*/  @!P2 LDC.64 R12, c[0x0][0x388] ;  /* 0x0000e200ff0cab82 */ /* 0x000e620000000a00 */
[----:B------:R-:W-:-:S07]  /*06e0*/  @!P2 IADD3 R3, PT, PT, R33, 0x2, RZ ;  /* 0x000000022103a810 */ /* 0x000fce0007ffe0ff */
[----:B------:R-:W2:Y:S08]  /*06f0*/  @!P0 LDC.64 R10, c[0x0][0x388] ;  /* 0x0000e200ff0a8b82 */ /* 0x000eb00000000a00 */
[----:B------:R-:W3:Y:S01]  /*0700*/  @!P1 LDC.64 R20, c[0x0][0x388] ;  /* 0x0000e200ff149b82 */ /* 0x000ee20000000a00 */
[----:B-1----:R-:W-:-:S04]  /*0710*/  @!P2 IMAD.WIDE.U32 R12, R3, 0x4, R12 ;  /* 0x00000004030ca825 */ /* 0x002fc800078e000c */
[----:B------:R-:W-:Y:S02]  /*0720*/  HFMA2 R3, -RZ, RZ, 0, 0 ;  /* 0x00000000ff037431 */ /* 0x000fe400000001ff */
[----:B--2---:R-:W-:Y:S01]  /*0730*/  @!P0 IMAD.WIDE.U32 R18, R33, 0x4, R10 ;  /* 0x0000000421128825 */ /* 0x004fe200078e000a */
[----:B------:R-:W-:-:S04]  /*0740*/  MOV R33, RZ ;  /* 0x000000ff00217202 */ /* 0x000fc80000000f00 */
[----:B------:R-:W2:Y:S01]  /*0750*/  @!P0 LDG.E R3, desc[UR10][R18.64] ;  /* 0x0000000a12038981 */ /* 0x000ea2000c1e1900 */
[----:B---3--:R-:W-:Y:S01]  /*0760*/  @!P1 IMAD.WIDE.U32 R10, R14, 0x4, R20 ;  /* 0x000000040e0a9825 */ /* 0x008fe200078e0014 */
[----:B------:R-:W-:-:S04]  /*0770*/  CS2R R20, SRZ ;  /* 0x0000000000147805 */ /* 0x000fc8000001ff00 */
[----:B------:R-:W3:Y:S04]  /*0780*/  @!P1 LDG.E R33, desc[UR10][R10.64] ;  /* 0x0000000a0a219981 */ /* 0x000ee8000c1e1900 */
[----:B------:R-:W4:Y:S04]  /*0790*/  @!P2 LDG.E R20, desc[UR10][R12.64] ;  /* 0x0000000a0c14a981 */ /* 0x000f28000c1e1900 */
[----:B--2---:R1:W-:Y:S04]  /*07a0*/  STS [R52], R3 ;  /* 0x0000000334007388 */ /* 0x0043e80000000800 */
[----:B---3--:R1:W-:Y:S04]  /*07b0*/  STS [R52+0x4], R33 ;  /* 0x0000042134007388 */ /* 0x0083e80000000800 */
[----:B----4-:R1:W-:Y:S02]  /*07c0*/  STS.64 [R52+0x8], R20 ;  /* 0x0000081434007388 */ /* 0x0103e40000000a00 */
.L_x_2:
[----:B------:R-:W-:Y:S05]  /*07d0*/  BSYNC.RECONVERGENT B0 ;  /* 0x0000000000007941 */ /* 0x000fea0003800200 */
.L_x_1:
[----:B------:R-:W-:Y:S01]  /*07e0*/  LEA R9, R0, R9, 0x7 ;  /* 0x0000000900097211 */ /* 0x000fe200078e38ff */
[----:B------:R-:W-:Y:S01]  /*07f0*/  BSSY.RECONVERGENT B0, `(.L_x_3) ;  /* 0x000002b000007945 */ /* 0x000fe20003800200 */
[----:B------:R-:W-:Y:S02]  /*0800*/  LOP3.LUT R30, R16, 0x1c, RZ, 0xc0, !PT ;  /* 0x0000001c101e7812 */ /* 0x000fe400078ec0ff */
[C---:B------:R-:W-:Y:S02]  /*0810*/  LEA R10, R0.reuse, R31, 0x7 ;  /* 0x0000001f000a7211 */ /* 0x040fe400078e38ff */
[C---:B------:R-:W-:Y:S01]  /*0820*/  LEA R11, R0.reuse, R29, 0x7 ;  /* 0x0000001d000b7211 */ /* 0x040fe200078e38ff */
[--C-:B------:R-:W-:Y:S01]  /*0830*/  IMAD R29, R9, UR9, R30.reuse ;  /* 0x00000009091d7c24 */ /* 0x100fe2000f8e021e */
[----:B------:R-:W-:Y:S01]  /*0840*/  LEA R12, R0, R23, 0x7 ;  /* 0x00000017000c7211 */ /* 0x000fe200078e38ff */
[--C-:B------:R-:W-:Y:S01]  /*0850*/  IMAD R32, R10, UR9, R30.reuse ;  /* 0x000000090a207c24 */ /* 0x100fe2000f8e021e */
[----:B-1----:R-:W-:Y:S01]  /*0860*/  LOP3.LUT R33, R30, 0x1, RZ, 0xfc, !PT ;  /* 0x000000011e217812 */ /* 0x002fe200078efcff */
[--C-:B------:R-:W-:Y:S01]  /*0870*/  IMAD R31, R11, UR9, R30.reuse ;  /* 0x000000090b1f7c24 */ /* 0x100fe2000f8e021e */
[----:B------:R-:W-:Y:S01]  /*0880*/  IADD3 R3, PT, PT, R17, 0x1, RZ ;  /* 0x0000000111037810 */ /* 0x000fe20007ffe0ff */
[----:B------:R-:W-:Y:S01]  /*0890*/  IMAD R30, R12, UR9, R30 ;  /* 0x000000090c1e7c24 */ /* 0x000fe2000f8e021e */
[----:B------:R-:W-:-:S02]  /*08a0*/  IADD3 R13, PT, PT, R35, 0x1, RZ ;  /* 0x00000001230d7810 */ /* 0x000fc40007ffe0ff */
[----:B------:R-:W-:Y:S01]  /*08b0*/  IADD3 R24, PT, PT, R37, 0x1, RZ ;  /* 0x0000000125187810 */ /* 0x000fe20007ffe0ff */
[----:B------:R-:W-:Y:S06]  /*08c0*/  @!P3 BRA `(.L_x_4) ;  /* 0x00000000005cb947 */ /* 0x000fec0003800000 */
[C---:B------:R-:W-:Y:S01]  /*08d0*/  VIMNMX.U32 R18, PT, PT, R53.reuse, R34, !PT ;  /* 0x0000002235127248 */ /* 0x040fe20007fe0000 */
[----:B------:R-:W-:Y:S01]  /*08e0*/  HFMA2 R36, -RZ, RZ, 0, 0 ;  /* 0x00000000ff247431 */ /* 0x000fe200000001ff */
[C-C-:B------:R-:W-:Y:S02]  /*08f0*/  VIADDMNMX.U32 R20, R53.reuse, 0x2, R34.reuse, !PT ;  /* 0x0000000235147846 */ /* 0x140fe40007800022 */
[----:B------:R-:W-:Y:S02]  /*0900*/  CS2R R40, SRZ ;  /* 0x0000000000287805 */ /* 0x000fe4000001ff00 */
[----:B------:R-:W-:Y:S02]  /*0910*/  VIADDMNMX.U32 R19, R53, 0x1, R34, !PT ;  /* 0x0000000135137846 */ /* 0x000fe40007800022 */
[----:B------:R-:W-:Y:S02]  /*0920*/  ISETP.GE.U32.AND P0, PT, R18, UR9, PT ;  /* 0x0000000912007c0c */ /* 0x000fe4000bf06070 */
[----:B------:R-:W-:-:S02]  /*0930*/  ISETP.GE.U32.AND P2, PT, R20, UR9, PT ;  /* 0x0000000914007c0c */ /* 0x000fc4000bf46070 */
[----:B------:R-:W-:Y:S02]  /*0940*/  ISETP.GE.U32.AND P1, PT, R19, UR9, PT ;  /* 0x0000000913007c0c */ /* 0x000fe4000bf26070 */
[----:B------:R-:W-:-:S07]  /*0950*/  MOV R38, RZ ;  /* 0x000000ff00267202 */ /* 0x000fce0000000f00 */
[----:B------:R-:W1:Y:S02]  /*0960*/  @!P0 LDC.64 R18, c[0x0][0x388] ;  /* 0x0000e200ff128b82 */ /* 0x000e640000000a00 */
[----:B------:R-:W-:-:S06]  /*0970*/  @!P2 IADD3 R39, PT, PT, R37, 0x2, RZ ;  /* 0x000000022527a810 */ /* 0x000fcc0007ffe0ff */
[----:B------:R-:W2:Y:S08]  /*0980*/  @!P2 LDC.64 R22, c[0x0][0x388] ;  /* 0x0000e200ff16ab82 */ /* 0x000eb00000000a00 */
[----:B------:R-:W3:Y:S01]  /*0990*/  @!P1 LDC.64 R20, c[0x0][0x388] ;  /* 0x0000e200ff149b82 */ /* 0x000ee20000000a00 */
[----:B-1----:R-:W-:-:S05]  /*09a0*/  @!P0 IMAD.WIDE.U32 R18, R37, 0x4, R18 ;  /* 0x0000000425128825 */ /* 0x002fca00078e0012 */
[----:B------:R-:W4:Y:S01]  /*09b0*/  @!P0 LDG.E R36, desc[UR10][R18.64] ;  /* 0x0000000a12248981 */ /* 0x000f22000c1e1900 */
[----:B--2---:R-:W-:-:S05]  /*09c0*/  @!P2 IMAD.WIDE.U32 R22, R39, 0x4, R22 ;  /* 0x000000042716a825 */ /* 0x004fca00078e0016 */
[----:B------:R-:W2:Y:S01]  /*09d0*/  @!P2 LDG.E R40, desc[UR10][R22.64] ;  /* 0x0000000a1628a981 */ /* 0x000ea2000c1e1900 */
[----:B---3--:R-:W-:-:S05]  /*09e0*/  @!P1 IMAD.WIDE.U32 R20, R24, 0x4, R20 ;  /* 0x0000000418149825 */ /* 0x008fca00078e0014 */
[----:B------:R-:W3:Y:S04]  /*09f0*/  @!P1 LDG.E R38, desc[UR10][R20.64] ;  /* 0x0000000a14269981 */ /* 0x000ee8000c1e1900 */
[----:B----4-:R4:W-:Y:S04]  /*0a00*/  STS [R27], R36 ;  /* 0x000000241b007388 */ /* 0x0109e80000000800 */
[----:B--2---:R4:W-:Y:S04]  /*0a10*/  STS.64 [R27+0x8], R40 ;  /* 0x000008281b007388 */ /* 0x0049e80000000a00 */
[----:B---3--:R4:W-:Y:S01]  /*0a20*/  STS [R27+0x4], R38 ;  /* 0x000004261b007388 */ /* 0x0089e20000000800 */
[----:B------:R-:W-:Y:S05]  /*0a30*/  BRA `(.L_x_5) ;  /* 0x0000000000187947 */ /* 0x000fea0003800000 */
.L_x_4:
[----:B------:R-:W1:Y:S02]  /*0a40*/  LDC.64 R18, c[0x0][0x388] ;  /* 0x0000e200ff127b82 */ /* 0x000e640000000a00 */
[----:B-1----:R-:W-:-:S05]  /*0a50*/  IMAD.WIDE.U32 R18, R37, 0x4, R18 ;  /* 0x0000000425127825 */ /* 0x002fca00078e0012 */
[----:B------:R-:W-:Y:S01]  /*0a60*/  @!PT LDS RZ, [RZ] ;  /* 0x00000000fffff984 */ /* 0x000fe20000000800 */
[----:B------:R-:W-:Y:S01]  /*0a70*/  @!PT LDS RZ, [RZ] ;  /* 0x00000000fffff984 */ /* 0x000fe20000000800 */
[----:B------:R-:W-:Y:S01]  /*0a80*/  @!PT LDS RZ, [RZ] ;  /* 0x00000000fffff984 */ /* 0x000fe20000000800 */
[----:B------:R1:W-:Y:S02]  /*0a90*/  LDGSTS.E.BYPASS.128 [R27], desc[UR10][R18.64] ;  /* 0x00000000121b7fae */ /* 0x0003e4000b98180a */
.L_x_5:
[----:B------:R-:W-:Y:S05]  /*0aa0*/  BSYNC.RECONVERGENT B0 ;  /* 0x0000000000007941 */ /* 0x000fea0003800200 */
.L_x_3:
[----:B-1----:R-:W-:Y:S01]  /*0ab0*/  VIADDMNMX.U32 R18, R53, 0x3, R15, !PT ;  /* 0x0000000335127846 */ /* 0x002fe2000780000f */
[----:B------:R-:W-:Y:S03]  /*0ac0*/  BSSY.RECONVERGENT B0, `(.L_x_6) ;  /* 0x0000020000007945 */ /* 0x000fe60003800200 */
[----:B------:R-:W-:-:S13]  /*0ad0*/  ISETP.GE.U32.AND P0, PT, R18, UR9, PT ;  /* 0x0000000912007c0c */ /* 0x000fda000bf06070 */
[----:B------:R-:W-:Y:S05]  /*0ae0*/  @!P0 BRA `(.L_x_7) ;  /* 0x00000000005c8947 */ /* 0x000fea0003800000 */
[C---:B------:R-:W-:Y:S02]  /*0af0*/  VIMNMX.U32 R18, PT, PT, R53.reuse, R15, !PT ;  /* 0x0000000f35127248 */ /* 0x040fe40007fe0000 */
[----:B----4-:R-:W-:Y:S02]  /*0b00*/  CS2R R38, SRZ ;  /* 0x0000000000267805 */ /* 0x010fe4000001ff00 */
[C-C-:B------:R-:W-:Y:S02]  /*0b10*/  VIADDMNMX.U32 R20, R53.reuse, 0x2, R15.reuse, !PT ;  /* 0x0000000235147846 */ /* 0x140fe4000780000f */
[----:B------:R-:W-:Y:S02]  /*0b20*/  ISETP.GE.U32.AND P0, PT, R18, UR9, PT ;  /* 0x0000000912007c0c */ /* 0x000fe4000bf06070 */
[----:B------:R-:W-:Y:S02]  /*0b30*/  VIADDMNMX.U32 R19, R53, 0x1, R15, !PT ;  /* 0x0000000135137846 */ /* 0x000fe4000780000f */
[----:B------:R-:W-:-:S02]  /*0b40*/  ISETP.GE.U32.AND P2, PT, R20, UR9, PT ;  /* 0x0000000914007c0c */ /* 0x000fc4000bf46070 */
[----:B------:R-:W-:-:S07]  /*0b50*/  ISETP.GE.U32.AND P1, PT, R19, UR9, PT ;  /* 0x0000000913007c0c */ /* 0x000fce000bf26070 */
[----:B------:R-:W1:Y:S04]  /*0b60*/  @!P0 LDC.64 R18, c[0x0][0x388] ;  /* 0x0000e200ff128b82 */ /* 0x000e680000000a00 */
[----:B------:R-:W-:-:S04]  /*0b70*/  @!P2 IADD3 R37, PT, PT, R35, 0x2, RZ ;  /* 0x000000022325a810 */ /* 0x000fc80007ffe0ff */
[----:B------:R-:W2:Y:S08]  /*0b80*/  @!P2 LDC.64 R22, c[0x0][0x388] ;  /* 0x0000e200ff16ab82 */ /* 0x000eb00000000a00 */
[----:B------:R-:W3:Y:S01]  /*0b90*/  @!P1 LDC.64 R20, c[0x0][0x388] ;  /* 0x0000e200ff149b82 */ /* 0x000ee20000000a00 */
[----:B-1----:R-:W-:-:S04]  /*0ba0*/  @!P0 IMAD.WIDE.U32 R18, R35, 0x4, R18 ;  /* 0x0000000423128825 */ /* 0x002fc800078e0012 */
[----:B------:R-:W-:Y:S02]  /*0bb0*/  HFMA2 R35, -RZ, RZ, 0, 0 ;  /* 0x00000000ff237431 */ /* 0x000fe400000001ff */
[----:B--2---:R-:W-:Y:S01]  /*0bc0*/  @!P2 IMAD.WIDE.U32 R22, R37, 0x4, R22 ;  /* 0x000000042516a825 */ /* 0x004fe200078e0016 */
[----:B------:R-:W-:-:S03]  /*0bd0*/  MOV R37, RZ ;  /* 0x000000ff00257202 */ /* 0x000fc60000000f00 */
[----:B------:R-:W2:Y:S04]  /*0be0*/  @!P0 LDG.E R35, desc[UR10][R18.64] ;  /* 0x0000000a12238981 */ /* 0x000ea8000c1e1900 */
[----:B------:R-:W4:Y:S01]  /*0bf0*/  @!P2 LDG.E R38, desc[UR10][R22.64] ;  /* 0x0000000a1626a981 */ /* 0x000f22000c1e1900 */
[----:B---3--:R-:W-:-:S05]  /*0c00*/  @!P1 IMAD.WIDE.U32 R20, R13, 0x4, R20 ;  /* 0x000000040d149825 */ /* 0x008fca00078e0014 */
[----:B------:R-:W3:Y:S04]  /*0c10*/  @!P1 LDG.E R37, desc[UR10][R20.64] ;  /* 0x0000000a14259981 */ /* 0x000ee8000c1e1900 */
[----:B--2---:R2:W-:Y:S04]  /*0c20*/  STS [R26], R35 ;  /* 0x000000231a007388 */ /* 0x0045e80000000800 */
[----:B----4-:R2:W-:Y:S04]  /*0c30*/  STS.64 [R26+0x8], R38 ;  /* 0x000008261a007388 */ /* 0x0105e80000000a00 */
[----:B---3--:R2:W-:Y:S01]  /*0c40*/  STS [R26+0x4], R37 ;  /* 0x000004251a007388 */ /* 0x0085e20000000800 */
[----:B------:R-:W-:Y:S05]  /*0c50*/  BRA `(.L_x_8) ;  /* 0x0000000000187947 */ /* 0x000fea0003800000 */
.L_x_7:
[----:B------:R-:W1:Y:S02]  /*0c60*/  LDC.64 R18, c[0x0][0x388] ;  /* 0x0000e200ff127b82 */ /* 0x000e640000000a00 */
[----:B-1----:R-:W-:-:S05]  /*0c70*/  IMAD.WIDE.U32 R18, R35, 0x4, R18 ;  /* 0x0000000423127825 */ /* 0x002fca00078e0012 */
[----:B------:R-:W-:Y:S01]  /*0c80*/  @!PT LDS RZ, [RZ] ;  /* 0x00000000fffff984 */ /* 0x000fe20000000800 */
[----:B------:R-:W-:Y:S01]  /*0c90*/  @!PT LDS RZ, [RZ] ;  /* 0x00000000fffff984 */ /* 0x000fe20000000800 */
[----:B------:R-:W-:Y:S01]  /*0ca0*/  @!PT LDS RZ, [RZ] ;  /* 0x00000000fffff984 */ /* 0x000fe20000000800 */
[----:B------:R1:W-:Y:S02]  /*0cb0*/  LDGSTS.E.BYPASS.128 [R26], desc[UR10][R18.64] ;  /* 0x00000000121a7fae */ /* 0x0003e4000b98180a */
.L_x_8:
[----:B------:R-:W-:Y:S05]  /*0cc0*/  BSYNC.RECONVERGENT B0 ;  /* 0x0000000000007941 */ /* 0x000fea0003800200 */
.L_x_6:
[----:B-1----:R-:W-:Y:S01]  /*0cd0*/  VIADDMNMX.U32 R18, R53, 0x3, R4, !PT ;  /* 0x0000000335127846 */ /* 0x002fe20007800004 */
[----:B------:R-:W-:Y:S03]  /*0ce0*/  BSSY.RECONVERGENT B0, `(.L_x_9) ;  /* 0x0000020000007945 */ /* 0x000fe60003800200 */
[----:B------:R-:W-:-:S13]  /*0cf0*/  ISETP.GE.U32.AND P0, PT, R18, UR9, PT ;  /* 0x0000000912007c0c */ /* 0x000fda000bf06070 */
[----:B------:R-:W-:Y:S05]  /*0d00*/  @!P0 BRA `(.L_x_10) ;  /* 0x00000000005c8947 */ /* 0x000fea0003800000 */
[C---:B------:R-:W-:Y:S01]  /*0d10*/  VIMNMX.U32 R18, PT, PT, R53.reuse, R4, !PT ;  /* 0x0000000435127248 */ /* 0x040fe20007fe0000 */
[----:B----4-:R-:W-:Y:S01]  /*0d20*/  HFMA2 R36, -RZ, RZ, 0, 0 ;  /* 0x00000000ff247431 */ /* 0x010fe200000001ff */
[C-C-:B------:R-:W-:Y:S02]  /*0d30*/  VIADDMNMX.U32 R20, R53.reuse, 0x2, R4.reuse, !PT ;  /* 0x0000000235147846 */ /* 0x140fe40007800004 */
[----:B------:R-:W-:Y:S02]  /*0d40*/  CS2R R40, SRZ ;  /* 0x0000000000287805 */ /* 0x000fe4000001ff00 */
[----:B------:R-:W-:Y:S02]  /*0d50*/  VIADDMNMX.U32 R19, R53, 0x1, R4, !PT ;  /* 0x0000000135137846 */ /* 0x000fe40007800004 */
[----:B------:R-:W-:Y:S02]  /*0d60*/  ISETP.GE.U32.AND P0, PT, R18, UR9, PT ;  /* 0x0000000912007c0c */ /* 0x000fe4000bf06070 */
[----:B------:R-:W-:-:S02]  /*0d70*/  ISETP.GE.U32.AND P2, PT, R20, UR9, PT ;  /* 0x0000000914007c0c */ /* 0x000fc4000bf46070 */
[----:B------:R-:W-:Y:S02]  /*0d80*/  ISETP.GE.U32.AND P1, PT, R19, UR9, PT ;  /* 0x0000000913007c0c */ /* 0x000fe4000bf26070 */
[----:B--2---:R-:W-:-:S07]  /*0d90*/  MOV R38, RZ ;  /* 0x000000ff00267202 */ /* 0x004fce0000000f00 */
        /* <DEDUP_REMOVED lines=14> */
.L_x_10:
[----:B------:R-:W1:Y:S02]  /*0e80*/  LDC.64 R18, c[0x0][0x388] ;  /* 0x0000e200ff127b82 */ /* 0x000e640000000a00 */
[----:B-1----:R-:W-:-:S05]  /*0e90*/  IMAD.WIDE.U32 R18, R17, 0x4, R18 ;  /* 0x0000000411127825 */ /* 0x002fca00078e0012 */
[----:B------:R-:W-:Y:S01]  /*0ea0*/  @!PT LDS RZ, [RZ] ;  /* 0x00000000fffff984 */ /* 0x000fe20000000800 */
[----:B------:R-:W-:Y:S01]  /*0eb0*/  @!PT LDS RZ, [RZ] ;  /* 0x00000000fffff984 */ /* 0x000fe20000000800 */
[----:B------:R-:W-:Y:S01]  /*0ec0*/  @!PT LDS RZ, [RZ] ;  /* 0x00000000fffff984 */ /* 0x000fe20000000800 */
[----:B------:R1:W-:Y:S02]  /*0ed0*/  LDGSTS.E.BYPASS.128 [R25], desc[UR10][R18.64] ;  /* 0x0000000012197fae */ /* 0x0003e4000b98180a */
.L_x_11:
[----:B------:R-:W-:Y:S05]  /*0ee0*/  BSYNC.RECONVERGENT B0 ;  /* 0x0000000000007941 */ /* 0x000fea0003800200 */
.L_x_9:
[----:B--2---:R-:W-:Y:S01]  /*0ef0*/  IADD3 R35, PT, PT, R33, 0x2, RZ ;  /* 0x0000000221237810 */ /* 0x004fe20007ffe0ff */
[----:B------:R-:W0:Y:S01]  /*0f00*/  LDGDEPBAR ;  /* 0x00000000000079af */ /* 0x000e220000000000 */
[----:B------:R-:W-:Y:S02]  /*0f10*/  BSSY.RECONVERGENT B0, `(.L_x_12) ;  /* 0x0000025000007945 */ /* 0x000fe40003800200 */
[----:B------:R-:W-:-:S04]  /*0f20*/  VIMNMX.U32 R17, PT, PT, R9, R35, !PT ;  /* 0x0000002309117248 */ /* 0x000fc80007fe0000 */
[----:B------:R-:W-:Y:S02]  /*0f30*/  ISETP.GE.U32.AND P0, PT, R17, UR9, PT ;  /* 0x0000000911007c0c */ /* 0x000fe4000bf06070 */
[----:B------:R-:W-:-:S11]  /*0f40*/  IADD3 R17, PT, PT, R33, -0x1, RZ ;  /* 0xffffffff21117810 */ /* 0x000fd60007ffe0ff */
[----:B------:R-:W-:Y:S05]  /*0f50*/  @P0 BRA `(.L_x_13) ;  /* 0x0000000000200947 */ /* 0x000fea0003800000 */
[----:B------:R-:W2:Y:S02]  /*0f60*/  LDC.64 R20, c[0x0][0x380] ;  /* 0x0000e000ff147b82 */ /* 0x000ea40000000a00 */
[----:B--2---:R-:W-:-:S06]  /*0f70*/  IMAD.WIDE.U32 R20, R29, 0x4, R20 ;  /* 0x000000041d147825 */ /* 0x004fcc00078e0014 */
[----:B------:R-:W2:Y:S04]  /*0f80*/  LDG.E.128.CONSTANT R20, desc[UR10][R20.64] ;  /* 0x0000000a14147981 */ /* 0x000ea8000c1e9d00 */
[----:B--2---:R2:W-:Y:S04]  /*0f90*/  STS [R5], R20 ;  /* 0x0000001405007388 */ /* 0x0045e80000000800 */
[----:B------:R2:W-:Y:S04]  /*0fa0*/  STS [R5+0x200], R21 ;  /* 0x0002001505007388 */ /* 0x0005e80000000800 */
[----:B------:R2:W-:Y:S04]  /*0fb0*/  STS [R5+0x400], R22 ;  /* 0x0004001605007388 */ /* 0x0005e80000000800 */
[----:B------:R2:W-:Y:S01]  /*0fc0*/  STS [R5+0x600], R23 ;  /* 0x0006001705007388 */ /* 0x0005e20000000800 */
[----:B------:R-:W-:Y:S05]  /*0fd0*/  BRA `(.L_x_14) ;  /* 0x0000000000607947 */ /* 0x000fea0003800000 */
.L_x_13:
[----:B-1----:R-:W-:Y:S01]  /*0fe0*/  VIMNMX.U32 R19, PT, PT, R9, R33, !PT ;  /* 0x0000002109137248 */ /* 0x002fe20007fe0000 */
[----:B----4-:R-:W-:Y:S01]  /*0ff0*/  HFMA2 R36, -RZ, RZ, 0, 0 ;  /* 0x00000000ff247431 */ /* 0x010fe200000001ff */
[----:B------:R-:W-:Y:S01]  /*1000*/  VIADDMNMX.U32 R20, R33, 0x1, R9, !PT ;  /* 0x0000000121147846 */ /* 0x000fe20007800009 */
[----:B------:R-:W-:Y:S01]  /*1010*/  HFMA2 R40, -RZ, RZ, 0, 0 ;  /* 0x00000000ff287431 */ /* 0x000fe200000001ff */
[----:B------:R-:W-:Y:S02]  /*1020*/  VIMNMX.U32 R18, PT, PT, R9, R17, !PT ;  /* 0x0000001109127248 */ /* 0x000fe40007fe0000 */
[----:B------:R-:W-:Y:S02]  /*1030*/  ISETP.GE.U32.AND P1, PT, R19, UR9, PT ;  /* 0x0000000913007c0c */ /* 0x000fe4000bf26070 */
[----:B------:R-:W-:Y:S02]  /*1040*/  ISETP.GE.U32.AND P2, PT, R20, UR9, PT ;  /* 0x0000000914007c0c */ /* 0x000fe4000bf46070 */
[----:B------:R-:W-:-:S02]  /*1050*/  ISETP.GE.U32.AND P0, PT, R18, UR9, PT ;  /* 0x0000000912007c0c */ /* 0x000fc4000bf06070 */
[----:B------:R-:W-:-:S07]  /*1060*/  MOV R38, RZ ;  /* 0x000000ff00267202 */ /* 0x000fce0000000f00 */
[----:B------:R-:W1:Y:S01]  /*1070*/  @!P1 LDC.64 R18, c[0x0][0x380] ;  /* 0x0000e000ff129b82 */ /* 0x000e620000000a00 */
[C---:B------:R-:W-:Y:S02]  /*1080*/  @!P1 IADD3 R37, PT, PT, R29.reuse, 0x1, RZ ;  /* 0x000000011d259810 */ /* 0x040fe40007ffe0ff */
[----:B------:R-:W-:-:S05]  /*1090*/  @!P2 IADD3 R39, PT, PT, R29, 0x2, RZ ;  /* 0x000000021d27a810 */ /* 0x000fca0007ffe0ff */
[----:B------:R-:W2:Y:S08]  /*10a0*/  @!P2 LDC.64 R20, c[0x0][0x380] ;  /* 0x0000e000ff14ab82 */ /* 0x000eb00000000a00 */
[----:B------:R-:W3:Y:S01]  /*10b0*/  @!P0 LDC.64 R22, c[0x0][0x380] ;  /* 0x0000e000ff168b82 */ /* 0x000ee20000000a00 */
[----:B-1----:R-:W-:-:S05]  /*10c0*/  @!P1 IMAD.WIDE.U32 R18, R37, 0x4, R18 ;  /* 0x0000000425129825 */ /* 0x002fca00078e0012 */
[----:B------:R-:W4:Y:S01]  /*10d0*/  @!P1 LDG.E.CONSTANT R38, desc[UR10][R18.64] ;  /* 0x0000000a12269981 */ /* 0x000f22000c1e9900 */
[----:B--2---:R-:W-:-:S05]  /*10e0*/  @!P2 IMAD.WIDE.U32 R20, R39, 0x4, R20 ;  /* 0x000000042714a825 */ /* 0x004fca00078e0014 */
[----:B------:R-:W2:Y:S01]  /*10f0*/  @!P2 LDG.E.CONSTANT R40, desc[UR10][R20.64] ;  /* 0x0000000a1428a981 */ /* 0x000ea2000c1e9900 */
[----:B---3--:R-:W-:-:S05]  /*1100*/  @!P0 IMAD.WIDE.U32 R22, R29, 0x4, R22 ;  /* 0x000000041d168825 */ /* 0x008fca00078e0016 */
[----:B------:R-:W3:Y:S04]  /*1110*/  @!P0 LDG.E.CONSTANT R36, desc[UR10][R22.64] ;  /* 0x0000000a16248981 */ /* 0x000ee8000c1e9900 */
[----:B------:R1:W-:Y:S04]  /*1120*/  STS [R5+0x600], RZ ;  /* 0x000600ff05007388 */ /* 0x0003e80000000800 */
[----:B----4-:R1:W-:Y:S04]  /*1130*/  STS [R5+0x200], R38 ;  /* 0x0002002605007388 */ /* 0x0103e80000000800 */
[----:B--2---:R1:W-:Y:S04]  /*1140*/  STS [R5+0x400], R40 ;  /* 0x0004002805007388 */ /* 0x0043e80000000800 */
[----:B---3--:R1:W-:Y:S02]  /*1150*/  STS [R5], R36 ;  /* 0x0000002405007388 */ /* 0x0083e40000000800 */
.L_x_14:
[----:B------:R-:W-:Y:S05]  /*1160*/  BSYNC.RECONVERGENT B0 ;  /* 0x0000000000007941 */ /* 0x000fea0003800200 */
.L_x_12:
[----:B-1----:R-:W-:Y:S01]  /*1170*/  VIMNMX.U32 R18, PT, PT, R12, R35, !PT ;  /* 0x000000230c127248 */ /* 0x002fe20007fe0000 */
[----:B------:R-:W-:Y:S03]  /*1180*/  BSSY.RECONVERGENT B0, `(.L_x_15) ;  /* 0x0000023000007945 */ /* 0x000fe60003800200 */
[----:B------:R-:W-:-:S13]  /*1190*/  ISETP.GE.U32.AND P0, PT, R18, UR9, PT ;  /* 0x0000000912007c0c */ /* 0x000fda000bf06070 */
[----:B------:R-:W-:Y:S05]  /*11a0*/  @!P0 BRA `(.L_x_16) ;  /* 0x0000000000648947 */ /* 0x000fea0003800000 */
[----:B--2---:R-:W-:Y:S02]  /*11b0*/  VIADDMNMX.U32 R20, R33, 0x1, R12, !PT ;  /* 0x0000000121147846 */ /* 0x004fe4000780000c */
[----:B------:R-:W-:Y:S02]  /*11c0*/  VIMNMX.U32 R19, PT, PT, R12, R33, !PT ;  /* 0x000000210c137248 */ /* 0x000fe40007fe0000 */
[----:B------:R-:W-:Y:S02]  /*11d0*/  ISETP.GE.U32.AND P2, PT, R20, UR9, PT ;  /* 0x0000000914007c0c */ /* 0x000fe4000bf46070 */
[----:B------:R-:W-:Y:S02]  /*11e0*/  VIMNMX.U32 R18, PT, PT, R12, R17, !PT ;  /* 0x000000110c127248 */ /* 0x000fe40007fe0000 */
[----:B------:R-:W-:Y:S02]  /*11f0*/  ISETP.GE.U32.AND P1, PT, R19, UR9, PT ;  /* 0x0000000913007c0c */ /* 0x000fe4000bf26070 */
[----:B------:R-:W-:-:S02]  /*1200*/  ISETP.GE.U32.AND P0, PT, R18, UR9, PT ;  /* 0x0000000912007c0c */ /* 0x000fc4000bf06070 */
[----:B----4-:R-:W-:-:S05]  /*1210*/  MOV R41, RZ ;  /* 0x000000ff00297202 */ /* 0x010fca0000000f00 */
[----:B------:R-:W1:Y:S01]  /*1220*/  @!P2 LDC.64 R22, c[0x0][0x380] ;  /* 0x0000e000ff16ab82 */ /* 0x000e620000000a00 */
[----:B------:R-:W-:-:S03]  /*1230*/  @!P2 IADD3 R39, PT, PT, R30, 0x2, RZ ;  /* 0x000000021e27a810 */ /* 0x000fc60007ffe0ff */
[----:B------:R-:W-:-:S04]  /*1240*/  @!P1 IADD3 R37, PT, PT, R30, 0x1, RZ ;  /* 0x000000011e259810 */ /* 0x000fc80007ffe0ff */
[----:B------:R-:W2:Y:S08]  /*1250*/  @!P1 LDC.64 R20, c[0x0][0x380] ;  /* 0x0000e000ff149b82 */ /* 0x000eb00000000a00 */
[----:B------:R-:W3:Y:S01]  /*1260*/  @!P0 LDC.64 R18, c[0x0][0x380] ;  /* 0x0000e000ff128b82 */ /* 0x000ee20000000a00 */
[----:B-1----:R-:W-:-:S04]  /*1270*/  @!P2 IMAD.WIDE.U32 R22, R39, 0x4, R22 ;  /* 0x000000042716a825 */ /* 0x002fc800078e0016 */
[----:B------:R-:W-:Y:S01]  /*1280*/  HFMA2 R39, -RZ, RZ, 0, 0 ;  /* 0x00000000ff277431 */ /* 0x000fe200000001ff */
[----:B------:R-:W4:Y:S01]  /*1290*/  @!P2 LDG.E.CONSTANT R41, desc[UR10][R22.64] ;  /* 0x0000000a1629a981 */ /* 0x000f22000c1e9900 */
[----:B--2---:R-:W-:Y:S01]  /*12a0*/  @!P1 IMAD.WIDE.U32 R20, R37, 0x4, R20 ;  /* 0x0000000425149825 */ /* 0x004fe200078e0014 */
[----:B------:R-:W-:-:S04]  /*12b0*/  MOV R37, RZ ;  /* 0x000000ff00257202 */ /* 0x000fc80000000f00 */
[----:B------:R-:W2:Y:S01]  /*12c0*/  @!P1 LDG.E.CONSTANT R39, desc[UR10][R20.64] ;  /* 0x0000000a14279981 */ /* 0x000ea2000c1e9900 */
[----:B---3--:R-:W-:-:S05]  /*12d0*/  @!P0 IMAD.WIDE.U32 R18, R30, 0x4, R18 ;  /* 0x000000041e128825 */ /* 0x008fca00078e0012 */
[----:B------:R-:W3:Y:S04]  /*12e0*/  @!P0 LDG.E.CONSTANT R37, desc[UR10][R18.64] ;  /* 0x0000000a12258981 */ /* 0x000ee8000c1e9900 */
[----:B------:R1:W-:Y:S04]  /*12f0*/  STS [R6+0x600], RZ ;  /* 0x000600ff06007388 */ /* 0x0003e80000000800 */
[----:B----4-:R1:W-:Y:S04]  /*1300*/  STS [R6+0x400], R41 ;  /* 0x0004002906007388 */ /* 0x0103e80000000800 */
[----:B--2---:R1:W-:Y:S04]  /*1310*/  STS [R6+0x200], R39 ;  /* 0x0002002706007388 */ /* 0x0043e80000000800 */
[----:B---3--:R1:W-:Y:S01]  /*1320*/  STS [R6], R37 ;  /* 0x0000002506007388 */ /* 0x0083e20000000800 */
[----:B------:R-:W-:Y:S05]  /*1330*/  BRA `(.L_x_17) ;  /* 0x00000000001c7947 */ /* 0x000fea0003800000 */
.L_x_16:
[----:B------:R-:W1:Y:S02]  /*1340*/  LDC.64 R18, c[0x0][0x380] ;  /* 0x0000e000ff127b82 */ /* 0x000e640000000a00 */
[----:B-1----:R-:W-:-:S05]  /*1350*/  IMAD.WIDE.U32 R18, R30, 0x4, R18 ;  /* 0x000000041e127825 */ /* 0x002fca00078e0012 */
[----:B--2---:R-:W2:Y:S04]  /*1360*/  LDG.E.128.CONSTANT R20, desc[UR10][R18.64] ;  /* 0x0000000a12147981 */ /* 0x004ea8000c1e9d00 */
[----:B--2---:R1:W-:Y:S04]  /*1370*/  STS [R6], R20 ;  /* 0x0000001406007388 */ /* 0x0043e80000000800 */
[----:B------:R1:W-:Y:S04]  /*1380*/  STS [R6+0x200], R21 ;  /* 0x0002001506007388 */ /* 0x0003e80000000800 */
[----:B------:R1:W-:Y:S04]  /*1390*/  STS [R6+0x400], R22 ;  /* 0x0004001606007388 */ /* 0x0003e80000000800 */
[----:B------:R1:W-:Y:S02]  /*13a0*/  STS [R6+0x600], R23 ;  /* 0x0006001706007388 */ /* 0x0003e40000000800 */
.L_x_17:
[----:B------:R-:W-:Y:S05]  /*13b0*/  BSYNC.RECONVERGENT B0 ;  /* 0x0000000000007941 */ /* 0x000fea0003800200 */
.L_x_15:
[----:B------:R-:W-:Y:S01]  /*13c0*/  VIMNMX.U32 R18, PT, PT, R11, R35, !PT ;  /* 0x000000230b127248 */ /* 0x000fe20007fe0000 */
[----:B------:R-:W-:Y:S03]  /*13d0*/  BSSY.RECONVERGENT B0, `(.L_x_18) ;  /* 0x0000023000007945 */ /* 0x000fe60003800200 */
[----:B------:R-:W-:-:S13]  /*13e0*/  ISETP.GE.U32.AND P0, PT, R18, UR9, PT ;  /* 0x0000000912007c0c */ /* 0x000fda000bf06070 */
[----:B------:R-:W-:Y:S05]  /*13f0*/  @!P0 BRA `(.L_x_19) ;  /* 0x0000000000648947 */ /* 0x000fea0003800000 */
[----:B------:R-:W-:Y:S01]  /*1400*/  VIMNMX.U32 R19, PT, PT, R11, R33, !PT ;  /* 0x000000210b137248 */ /* 0x000fe20007fe0000 */
[----:B----4-:R-:W-:Y:S01]  /*1410*/  HFMA2 R36, -RZ, RZ, 0, 0 ;  /* 0x00000000ff247431 */ /* 0x010fe200000001ff */
[----:B-1----:R-:W-:Y:S01]  /*1420*/  VIADDMNMX.U32 R20, R33, 0x1, R11, !PT ;  /* 0x0000000121147846 */ /* 0x002fe2000780000b */
        /* <DEDUP_REMOVED lines=22> */
.L_x_19:
[----:B------:R-:W2:Y:S02]  /*1590*/  LDC.64 R18, c[0x0][0x380] ;  /* 0x0000e000ff127b82 */ /* 0x000ea40000000a00 */
[----:B--2---:R-:W-:-:S05]  /*15a0*/  IMAD.WIDE.U32 R18, R31, 0x4, R18 ;  /* 0x000000041f127825 */ /* 0x004fca00078e0012 */
[----:B-1----:R-:W2:Y:S04]  /*15b0*/  LDG.E.128.CONSTANT R20, desc[UR10][R18.64] ;  /* 0x0000000a12147981 */ /* 0x002ea8000c1e9d00 */
[----:B--2---:R1:W-:Y:S04]  /*15c0*/  STS [R7], R20 ;  /* 0x0000001407007388 */ /* 0x0043e80000000800 */
[----:B------:R1:W-:Y:S04]  /*15d0*/  STS [R7+0x200], R21 ;  /* 0x0002001507007388 */ /* 0x0003e80000000800 */
[----:B------:R1:W-:Y:S04]  /*15e0*/  STS [R7+0x400], R22 ;  /* 0x0004001607007388 */ /* 0x0003e80000000800 */
[----:B------:R1:W-:Y:S02]  /*15f0*/  STS [R7+0x600], R23 ;  /* 0x0006001707007388 */ /* 0x0003e40000000800 */
.L_x_20:
[----:B------:R-:W-:Y:S05]  /*1600*/  BSYNC.RECONVERGENT B0 ;  /* 0x0000000000007941 */ /* 0x000fea0003800200 */
.L_x_18:
[----:B------:R-:W-:Y:S01]  /*1610*/  VIMNMX.U32 R35, PT, PT, R10, R35, !PT ;  /* 0x000000230a237248 */ /* 0x000fe20007fe0000 */
[----:B------:R-:W-:Y:S01]  /*1620*/  USHF.R.U32.HI UR5, URZ, 0x5, UR5 ;  /* 0x00000005ff057899 */ /* 0x000fe20008011605 */
[----:B------:R-:W-:Y:S02]  /*1630*/  BSSY.RECONVERGENT B0, `(.L_x_21) ;  /* 0x0000023000007945 */ /* 0x000fe40003800200 */
[----:B------:R-:W-:-:S13]  /*1640*/  ISETP.GE.U32.AND P0, PT, R35, UR9, PT ;  /* 0x0000000923007c0c */ /* 0x000fda000bf06070 */
[----:B------:R-:W-:Y:S05]  /*1650*/  @!P0 BRA `(.L_x_22) ;  /* 0x0000000000648947 */ /* 0x000fea0003800000 */
[----:B------:R-:W-:Y:S02]  /*1660*/  VIADDMNMX.U32 R19, R33, 0x1, R10, !PT ;  /* 0x0000000121137846 */ /* 0x000fe4000780000a */
[C---:B------:R-:W-:Y:S02]  /*1670*/  VIMNMX.U32 R18, PT, PT, R10.reuse, R33, !PT ;  /* 0x000000210a127248 */ /* 0x040fe40007fe0000 */
[----:B------:R-:W-:Y:S02]  /*1680*/  ISETP.GE.U32.AND P2, PT, R19, UR9, PT ;  /* 0x0000000913007c0c */ /* 0x000fe4000bf46070 */
[----:B------:R-:W-:Y:S02]  /*1690*/  VIMNMX.U32 R17, PT, PT, R10, R17, !PT ;  /* 0x000000110a117248 */ /* 0x000fe40007fe0000 */
[----:B------:R-:W-:Y:S02]  /*16a0*/  ISETP.GE.U32.AND P1, PT, R18, UR9, PT ;  /* 0x0000000912007c0c */ /* 0x000fe4000bf26070 */
[----:B------:R-:W-:-:S02]  /*16b0*/  ISETP.GE.U32.AND P0, PT, R17, UR9, PT ;  /* 0x0000000911007c0c */ /* 0x000fc4000bf06070 */
[----:B------:R-:W-:-:S05]  /*16c0*/  MOV R37, RZ ;  /* 0x000000ff00257202 */ /* 0x000fca0000000f00 */
[----:B-1----:R-:W1:Y:S01]  /*16d0*/  @!P2 LDC.64 R22, c[0x0][0x380] ;  /* 0x0000e000ff16ab82 */ /* 0x002e620000000a00 */
[----:B------:R-:W-:-:S03]  /*16e0*/  @!P2 IADD3 R35, PT, PT, R32, 0x2, RZ ;  /* 0x000000022023a810 */ /* 0x000fc60007ffe0ff */
[----:B------:R-:W-:-:S04]  /*16f0*/  @!P1 IADD3 R17, PT, PT, R32, 0x1, RZ ;  /* 0x0000000120119810 */ /* 0x000fc80007ffe0ff */
[----:B------:R-:W2:Y:S08]  /*1700*/  @!P1 LDC.64 R20, c[0x0][0x380] ;  /* 0x0000e000ff149b82 */ /* 0x000eb00000000a00 */
[----:B------:R-:W3:Y:S01]  /*1710*/  @!P0 LDC.64 R18, c[0x0][0x380] ;  /* 0x0000e000ff128b82 */ /* 0x000ee20000000a00 */
[----:B-1----:R-:W-:-:S04]  /*1720*/  @!P2 IMAD.WIDE.U32 R22, R35, 0x4, R22 ;  /* 0x000000042316a825 */ /* 0x002fc800078e0016 */
[----:B------:R-:W-:Y:S01]  /*1730*/  HFMA2 R35, -RZ, RZ, 0, 0 ;  /* 0x00000000ff237431 */ /* 0x000fe200000001ff */
[----:B------:R-:W5:Y:S01]  /*1740*/  @!P2 LDG.E.CONSTANT R37, desc[UR10][R22.64] ;  /* 0x0000000a1625a981 */ /* 0x000f62000c1e9900 */
[----:B--2---:R-:W-:Y:S01]  /*1750*/  @!P1 IMAD.WIDE.U32 R20, R17, 0x4, R20 ;  /* 0x0000000411149825 */ /* 0x004fe200078e0014 */
[----:B------:R-:W-:-:S04]  /*1760*/  MOV R17, RZ ;  /* 0x000000ff00117202 */ /* 0x000fc80000000f00 */
[----:B------:R-:W2:Y:S01]  /*1770*/  @!P1 LDG.E.CONSTANT R35, desc[UR10][R20.64] ;  /* 0x0000000a14239981 */ /* 0x000ea2000c1e9900 */
[----:B---3--:R-:W-:-:S05]  /*1780*/  @!P0 IMAD.WIDE.U32 R18, R32, 0x4, R18 ;  /* 0x0000000420128825 */ /* 0x008fca00078e0012 */
[----:B------:R-:W3:Y:S04]  /*1790*/  @!P0 LDG.E.CONSTANT R17, desc[UR10][R18.64] ;  /* 0x0000000a12118981 */ /* 0x000ee8000c1e9900 */
[----:B------:R1:W-:Y:S04]  /*17a0*/  STS [R8+0x600], RZ ;  /* 0x000600ff08007388 */ /* 0x0003e80000000800 */
[----:B-----5:R1:W-:Y:S04]  /*17b0*/  STS [R8+0x400], R37 ;  /* 0x0004002508007388 */ /* 0x0203e80000000800 */
[----:B--2---:R1:W-:Y:S04]  /*17c0*/  STS [R8+0x200], R35 ;  /* 0x0002002308007388 */ /* 0x0043e80000000800 */
[----:B---3--:R1:W-:Y:S01]  /*17d0*/  STS [R8], R17 ;  /* 0x0000001108007388 */ /* 0x0083e20000000800 */
[----:B------:R-:W-:Y:S05]  /*17e0*/  BRA `(.L_x_23) ;  /* 0x00000000001c7947 */ /* 0x000fea0003800000 */
.L_x_22:
[----:B------:R-:W2:Y:S02]  /*17f0*/  LDC.64 R18, c[0x0][0x380] ;  /* 0x0000e000ff127b82 */ /* 0x000ea40000000a00 */
[----:B--2---:R-:W-:-:S05]  /*1800*/  IMAD.WIDE.U32 R18, R32, 0x4, R18 ;  /* 0x0000000420127825 */ /* 0x004fca00078e0012 */
[----:B-1----:R-:W2:Y:S04]  /*1810*/  LDG.E.128.CONSTANT R20, desc[UR10][R18.64] ;  /* 0x0000000a12147981 */ /* 0x002ea8000c1e9d00 */
[----:B--2---:R1:W-:Y:S04]  /*1820*/  STS [R8], R20 ;  /* 0x0000001408007388 */ /* 0x0043e80000000800 */
[----:B------:R1:W-:Y:S04]  /*1830*/  STS [R8+0x200], R21 ;  /* 0x0002001508007388 */ /* 0x0003e80000000800 */
[----:B------:R1:W-:Y:S04]  /*1840*/  STS [R8+0x400], R22 ;  /* 0x0004001608007388 */ /* 0x0003e80000000800 */
[----:B------:R1:W-:Y:S02]  /*1850*/  STS [R8+0x600], R23 ;  /* 0x0006001708007388 */ /* 0x0003e40000000800 */
.L_x_23:
[----:B------:R-:W-:Y:S05]  /*1860*/  BSYNC.RECONVERGENT B0 ;  /* 0x0000000000007941 */ /* 0x000fea0003800200 */
.L_x_21:
[----:B------:R-:W-:-:S04]  /*1870*/  DEPBAR.LE SB0, 0x0 ;  /* 0x000080000000791a */ /* 0x000fc80000000000 */
[----:B-1----:R-:W-:Y:S01]  /*1880*/  SHF.L.U32 R17, R2, 0x1, RZ ;  /* 0x0000000102117819 */ /* 0x002fe200000006ff */
[----:B------:R-:W-:Y:S01]  /*1890*/  UIADD3 UR5, UPT, UPT, -UR5, 0x1, URZ ;  /* 0x0000000105057890 */ /* 0x000fe2000fffe1ff */
[----:B------:R-:W-:Y:S02]  /*18a0*/  LOP3.LUT R19, R16, 0x180, RZ, 0xc0, !PT ;  /* 0x0000018010137812 */ /* 0x000fe400078ec0ff */
[C---:B------:R-:W-:Y:S01]  /*18b0*/  SHF.L.U32 R35, R2.reuse, 0x3, RZ ;  /* 0x0000000302237819 */ /* 0x040fe200000006ff */
[----:B------:R-:W-:Y:S01]  /*18c0*/  UISETP.NE.AND UP0, UPT, UR5, URZ, UPT ;  /* 0x000000ff0500728c */ /* 0x000fe2000bf05270 */
[----:B------:R-:W-:Y:S02]  /*18d0*/  SHF.L.U32 R54, R2, 0x5, RZ ;  /* 0x0000000502367819 */ /* 0x000fe400000006ff */
[----:B------:R-:W-:Y:S02]  /*18e0*/  LOP3.LUT R16, R17, 0x100, RZ, 0xc0, !PT ;  /* 0x0000010011107812 */ /* 0x000fe400078ec0ff */
[----:B------:R-:W-:Y:S01]  /*18f0*/  LOP3.LUT R54, R19, 0x60, R54, 0xf8, !PT ;  /* 0x0000006013367812 */ /* 0x000fe200078ef836 */
[----:B------:R-:W-:Y:S01]  /*1900*/  BAR.SYNC.DEFER_BLOCKING 0x0 ;  /* 0x0000000000007b1d */ /* 0x000fe20000010000 */
[----:B------:R-:W-:-:S05]  /*1910*/  LOP3.LUT R35, R16, 0xe0, R35, 0xf8, !PT ;  /* 0x000000e010237812 */ /* 0x000fca00078ef823 */
[----:B------:R-:W-:Y:S04]  /*1920*/  LDS.128 R56, [R54+UR7] ;  /* 0x0000000736387984 */ /* 0x000fe80008000c00 */
[----:B------:R-:W1:Y:S04]  /*1930*/  LDS.128 R16, [R35+UR6] ;  /* 0x0000000623107984 */ /* 0x000e680008000c00 */
[----:B------:R-:W2:Y:S04]  /*1940*/  LDS.128 R20, [R35+UR6+0x10] ;  /* 0x0000100623147984 */ /* 0x000ea80008000c00 */
[----:B----4-:R-:W-:Y:S04]  /*1950*/  LDS.128 R36, [R54+UR7+0x200] ;  /* 0x0002000736247984 */ /* 0x010fe80008000c00 */
[----:B------:R-:W3:Y:S04]  /*1960*/  LDS.128 R40, [R35+UR6+0x200] ;  /* 0x0002000623287984 */ /* 0x000ee80008000c00 */
[----:B------:R-:W4:Y:S04]  /*1970*/  LDS.128 R44, [R35+UR6+0x210] ;  /* 0x00021006232c7984 */ /* 0x000f280008000c00 */
[----:B------:R-:W5:Y:S01]  /*1980*/  LDS.128 R48, [R54+UR7+0x10] ;  /* 0x0000100736307984 */ /* 0x000f620008000c00 */
[-C--:B-1----:R-:W-:Y:S01]  /*1990*/  FFMA R55, R16, R56.reuse, RZ ;  /* 0x0000003810377223 */ /* 0x082fe200000000ff */
[-C--:B------:R-:W-:Y:S01]  /*19a0*/  FFMA R60, R17, R56.reuse, RZ ;  /* 0x00000038113c7223 */ /* 0x080fe200000000ff */
[-C--:B------:R-:W-:Y:S01]  /*19b0*/  FFMA R93, R18, R56.reuse, RZ ;  /* 0x00000038125d7223 */ /* 0x080fe200000000ff */
[-C--:B------:R-:W-:Y:S01]  /*19c0*/  FFMA R62, R19, R56.reuse, RZ ;  /* 0x00000038133e7223 */ /* 0x080fe200000000ff */
[-C--:B--2---:R-:W-:Y:S01]  /*19d0*/  FFMA R101, R20, R56.reuse, RZ ;  /* 0x0000003814657223 */ /* 0x084fe200000000ff */
[-C--:B------:R-:W-:Y:S01]  /*19e0*/  FFMA R118, R21, R56.reuse, RZ ;  /* 0x0000003815767223 */ /* 0x080fe200000000ff */
[-C--:B------:R-:W-:Y:S01]  /*19f0*/  FFMA R113, R22, R56.reuse, RZ ;  /* 0x0000003816717223 */ /* 0x080fe200000000ff */
[----:B------:R-:W-:Y:S01]  /*1a00*/  FFMA R68, R23, R56, RZ ;  /* 0x0000003817447223 */ /* 0x000fe200000000ff */
[-C--:B------:R-:W-:Y:S01]  /*1a10*/  FFMA R81, R16, R57.reuse, RZ ;  /* 0x0000003910517223 */ /* 0x080fe200000000ff */
[-C--:B------:R-:W-:Y:S01]  /*1a20*/  FFMA R90, R17, R57.reuse, RZ ;  /* 0x00000039115a7223 */ /* 0x080fe200000000ff */
[-C--:B------:R-:W-:Y:S01]  /*1a30*/  FFMA R61, R18, R57.reuse, RZ ;  /* 0x00000039123d7223 */ /* 0x080fe200000000ff */
[-C--:B------:R-:W-:Y:S01]  /*1a40*/  FFMA R98, R19, R57.reuse, RZ ;  /* 0x0000003913627223 */ /* 0x080fe200000000ff */
[-C--:B------:R-:W-:Y:S01]  /*1a50*/  FFMA R65, R20, R57.reuse, RZ ;  /* 0x0000003914417223 */ /* 0x080fe200000000ff */
        /* <DEDUP_REMOVED lines=19> */
[CC--:B---3--:R-:W-:Y:S01]  /*1b90*/  FFMA R82, R40.reuse, R38.reuse, R57 ;  /* 0x0000002628527223 */ /* 0x0c8fe20000000039 */
[C---:B------:R-:W-:Y:S01]  /*1ba0*/  FFMA R91, R41.reuse, R38, R56 ;  /* 0x00000026295b7223 */ /* 0x040fe20000000038 */
[-C--:B------:R-:W-:Y:S01]  /*1bb0*/  FFMA R80, R40, R36.reuse, R55 ;  /* 0x0000002428507223 */ /* 0x080fe20000000037 */
[----:B------:R-:W1:Y:S01]  /*1bc0*/  LDS.128 R56, [R54+UR7+0x210] ;  /* 0x0002100736387984 */ /* 0x000e620008000c00 */
[-C--:B------:R-:W-:Y:S01]  /*1bd0*/  FFMA R89, R41, R36.reuse, R60 ;  /* 0x0000002429597223 */ /* 0x080fe2000000003c */
[-C--:B------:R-:W-:Y:S01]  /*1be0*/  FFMA R93, R42, R36.reuse, R93 ;  /* 0x000000242a5d7223 */ /* 0x080fe2000000005d */
[-C--:B------:R-:W-:Y:S01]  /*1bf0*/  FFMA R97, R43, R36.reuse, R62 ;  /* 0x000000242b617223 */ /* 0x080fe2000000003e */
[-C--:B----4-:R-:W-:Y:S01]  /*1c00*/  FFMA R101, R44, R36.reuse, R101 ;  /* 0x000000242c657223 */ /* 0x090fe20000000065 */
[-C--:B------:R-:W-:Y:S01]  /*1c10*/  FFMA R118, R45, R36.reuse, R118 ;  /* 0x000000242d767223 */ /* 0x080fe20000000076 */
[-C--:B------:R-:W-:Y:S01]  /*1c20*/  FFMA R113, R46, R36.reuse, R113 ;  /* 0x000000242e717223 */ /* 0x080fe20000000071 */
[----:B------:R-:W-:Y:S01]  /*1c30*/  FFMA R121, R47, R36, R68 ;  /* 0x000000242f797223 */ /* 0x000fe20000000044 */
[-C--:B------:R-:W-:Y:S01]  /*1c40*/  FFMA R81, R40, R37.reuse, R81 ;  /* 0x0000002528517223 */ /* 0x080fe20000000051 */
[-C--:B------:R-:W-:Y:S01]  /*1c50*/  FFMA R90, R41, R37.reuse, R90 ;  /* 0x00000025295a7223 */ /* 0x080fe2000000005a */
[-C--:B------:R-:W-:Y:S01]  /*1c60*/  FFMA R94, R42, R37.reuse, R61 ;  /* 0x000000252a5e7223 */ /* 0x080fe2000000003d */
[-C--:B------:R-:W-:Y:S01]  /*1c70*/  FFMA R98, R43, R37.reuse, R98 ;  /* 0x000000252b627223 */ /* 0x080fe20000000062 */
[-C--:B------:R-:W-:Y:S01]  /*1c80*/  FFMA R102, R44, R37.reuse, R65 ;  /* 0x000000252c667223 */ /* 0x080fe20000000041 */
        /* <DEDUP_REMOVED lines=11> */
[C---:B-----5:R-:W-:Y:S01]  /*1d40*/  FFMA R37, R16.reuse, R48, RZ ;  /* 0x0000003010257223 */ /* 0x060fe200000000ff */
[C---:B------:R-:W-:Y:S01]  /*1d50*/  FFMA R36, R16.reuse, R49, RZ ;  /* 0x0000003110247223 */ /* 0x040fe200000000ff */
[C---:B------:R-:W-:Y:S01]  /*1d60*/  FFMA R39, R16.reuse, R50, RZ ;  /* 0x0000003210277223 */ /* 0x040fe200000000ff */
[-C--:B------:R-:W-:Y:S01]  /*1d70*/  FFMA R99, R43, R38.reuse, R64 ;  /* 0x000000262b637223 */ /* 0x080fe20000000040 */
[----:B------:R-:W-:Y:S01]  /*1d80*/  FFMA R107, R45, R38, R66 ;  /* 0x000000262d6b7223 */ /* 0x000fe20000000042 */
[----:B------:R-:W-:Y:S01]  /*1d90*/  FFMA R88, R16, R51, RZ ;  /* 0x0000003310587223 */ /* 0x000fe200000000ff */
[C---:B------:R-:W-:Y:S01]  /*1da0*/  FFMA R74, R17.reuse, R48, RZ ;  /* 0x00000030114a7223 */ /* 0x040fe200000000ff */
[C---:B------:R-:W-:Y:S01]  /*1db0*/  FFMA R68, R17.reuse, R49, RZ ;  /* 0x0000003111447223 */ /* 0x040fe200000000ff */
[C---:B------:R-:W-:Y:S01]  /*1dc0*/  FFMA R67, R17.reuse, R50, RZ ;  /* 0x0000003211437223 */ /* 0x040fe200000000ff */
        /* <DEDUP_REMOVED lines=9> */
[-C--:B------:R-:W-:Y:S01]  /*1e60*/  FFMA R70, R20, R48.reuse, RZ ;  /* 0x0000003014467223 */ /* 0x080fe200000000ff */
[-C--:B------:R-:W-:Y:S01]  /*1e70*/  FFMA R75, R21, R48.reuse, RZ ;  /* 0x00000030154b7223 */ /* 0x080fe200000000ff */
[-C--:B------:R-:W-:Y:S01]  /*1e80*/  FFMA R79, R22, R48.reuse, RZ ;  /* 0x00000030164f7223 */ /* 0x080fe200000000ff */
[----:B------:R-:W-:Y:S01]  /*1e90*/  FFMA R110, R23, R48, RZ ;  /* 0x00000030176e7223 */ /* 0x000fe200000000ff */
[-C--:B------:R-:W-:Y:S01]  /*1ea0*/  FFMA R95, R42, R38.reuse, R95 ;  /* 0x000000262a5f7223 */ /* 0x080fe2000000005f */
[-C--:B------:R-:W-:Y:S01]  /*1eb0*/  FFMA R103, R44, R38.reuse, R103 ;  /* 0x000000262c677223 */ /* 0x080fe20000000067 */
[-C--:B------:R-:W-:Y:S01]  /*1ec0*/  FFMA R111, R46, R38.reuse, R111 ;  /* 0x000000262e6f7223 */ /* 0x080fe2000000006f */
[----:B------:R-:W-:Y:S01]  /*1ed0*/  FFMA R84, R47, R38, R84 ;  /* 0x000000262f547223 */ /* 0x000fe20000000054 */
[C---:B------:R-:W-:Y:S01]  /*1ee0*/  FFMA R69, R20.reuse, R49, RZ ;  /* 0x0000003114457223 */ /* 0x040fe200000000ff */
[CC--:B------:R-:W-:Y:S01]  /*1ef0*/  FFMA R73, R20.reuse, R50.reuse, RZ ;  /* 0x0000003214497223 */ /* 0x0c0fe200000000ff */
[----:B------:R-:W-:Y:S01]  /*1f00*/  FFMA R55, R20, R51, RZ ;  /* 0x0000003314377223 */ /* 0x000fe200000000ff */
[C---:B------:R-:W-:Y:S01]  /*1f10*/  FFMA R76, R21.reuse, R49, RZ ;  /* 0x00000031154c7223 */ /* 0x040fe200000000ff */
[CC--:B------:R-:W-:Y:S01]  /*1f20*/  FFMA R77, R21.reuse, R50.reuse, RZ ;  /* 0x00000032154d7223 */ /* 0x0c0fe200000000ff */
[----:B------:R-:W-:Y:S01]  /*1f30*/  FFMA R87, R21, R51, RZ ;  /* 0x0000003315577223 */ /* 0x000fe200000000ff */
[C---:B------:R-:W-:Y:S01]  /*1f40*/  FFMA R78, R22.reuse, R49, RZ ;  /* 0x00000031164e7223 */ /* 0x040fe200000000ff */
[CC--:B------:R-:W-:Y:S01]  /*1f50*/  FFMA R116, R22.reuse, R50.reuse, RZ ;  /* 0x0000003216747223 */ /* 0x0c0fe200000000ff */
[----:B------:R-:W-:Y:S01]  /*1f60*/  FFMA R119, R22, R51, RZ ;  /* 0x0000003316777223 */ /* 0x000fe200000000ff */
[C---:B------:R-:W-:Y:S01]  /*1f70*/  FFMA R109, R23.reuse, R49, RZ ;  /* 0x00000031176d7223 */ /* 0x040fe200000000ff */
[C---:B------:R-:W-:Y:S01]  /*1f80*/  FFMA R105, R23.reuse, R50, RZ ;  /* 0x0000003217697223 */ /* 0x040fe200000000ff */
[----:B------:R-:W-:Y:S01]  /*1f90*/  FFMA R115, R23, R51, RZ ;  /* 0x0000003317737223 */ /* 0x000fe200000000ff */
[C---:B-1----:R-:W-:Y:S01]  /*1fa0*/  FFMA R48, R40.reuse, R56, R37 ;  /* 0x0000003828307223 */ /* 0x042fe20000000025 */
[C---:B------:R-:W-:Y:S01]  /*1fb0*/  FFMA R85, R40.reuse, R57, R36 ;  /* 0x0000003928557223 */ /* 0x040fe20000000024 */
[C---:B------:R-:W-:Y:S01]  /*1fc0*/  FFMA R86, R40.reuse, R58, R39 ;  /* 0x0000003a28567223 */ /* 0x040fe20000000027 */
[----:B------:R-:W-:Y:S01]  /*1fd0*/  FFMA R88, R40, R59, R88 ;  /* 0x0000003b28587223 */ /* 0x000fe20000000058 */
[----:B------:R-:W-:Y:S01]  /*1fe0*/  LDS.128 R36, [R54+UR7+0x400] ;  /* 0x0004000736247984 */ /* 0x000fe20008000c00 */
[C---:B------:R-:W-:Y:S01]  /*1ff0*/  FFMA R74, R41.reuse, R56, R74 ;  /* 0x00000038294a7223 */ /* 0x040fe2000000004a */
[C---:B------:R-:W-:Y:S01]  /*2000*/  FFMA R68, R41.reuse, R57, R68 ;  /* 0x0000003929447223 */ /* 0x040fe20000000044 */
[C---:B------:R-:W-:Y:S01]  /*2010*/  FFMA R67, R41.reuse, R58, R67 ;  /* 0x0000003a29437223 */ /* 0x040fe20000000043 */
[----:B------:R-:W-:Y:S01]  /*2020*/  FFMA R72, R41, R59, R72 ;  /* 0x0000003b29487223 */ /* 0x000fe20000000048 */
[----:B------:R-:W1:Y:S01]  /*2030*/  LDS.128 R20, [R35+UR6+0x410] ;  /* 0x0004100623147984 */ /* 0x000e620008000c00 */
[C---:B------:R-:W-:Y:S01]  /*2040*/  FFMA R62, R42.reuse, R56, R62 ;  /* 0x000000382a3e7223 */ /* 0x040fe2000000003e */
[C---:B------:R-:W-:Y:S01]  /*2050*/  FFMA R61, R42.reuse, R57, R61 ;  /* 0x000000392a3d7223 */ /* 0x040fe2000000003d */
[C---:B------:R-:W-:Y:S01]  /*2060*/  FFMA R60, R42.reuse, R58, R60 ;  /* 0x0000003a2a3c7223 */ /* 0x040fe2000000003c */
[----:B------:R-:W-:Y:S01]  /*2070*/  FFMA R66, R42, R59, R66 ;  /* 0x0000003b2a427223 */ /* 0x000fe20000000042 */
[C---:B------:R-:W-:Y:S01]  /*2080*/  FFMA R65, R43.reuse, R56, R65 ;  /* 0x000000382b417223 */ /* 0x040fe20000000041 */
[C---:B------:R-:W-:Y:S01]  /*2090*/  FFMA R64, R43.reuse, R57, R64 ;  /* 0x000000392b407223 */ /* 0x040fe20000000040 */
[C---:B------:R-:W-:Y:S01]  /*20a0*/  FFMA R63, R43.reuse, R58, R63 ;  /* 0x0000003a2b3f7223 */ /* 0x040fe2000000003f */
[----:B------:R-:W-:Y:S01]  /*20b0*/  FFMA R71, R43, R59, R71 ;  /* 0x0000003b2b477223 */ /* 0x000fe20000000047 */
[----:B------:R-:W2:Y:S01]  /*20c0*/  LDS.128 R16, [R35+UR6+0x400] ;  /* 0x0004000623107984 */ /* 0x000ea20008000c00 */
[-C--:B------:R-:W-:Y:S01]  /*20d0*/  FFMA R70, R44, R56.reuse, R70 ;  /* 0x000000382c467223 */ /* 0x080fe20000000046 */
[-C--:B------:R-:W-:Y:S01]  /*20e0*/  FFMA R75, R45, R56.reuse, R75 ;  /* 0x000000382d4b7223 */ /* 0x080fe2000000004b */
[-C--:B------:R-:W-:Y:S01]  /*20f0*/  FFMA R79, R46, R56.reuse, R79 ;  /* 0x000000382e4f7223 */ /* 0x080fe2000000004f */
[----:B------:R-:W3:Y:S01]  /*2100*/  LDS.128 R40, [R54+UR7+0x410] ;  /* 0x0004100736287984 */ /* 0x000ee20008000c00 */
[----:B------:R-:W-:Y:S01]  /*2110*/  FFMA R110, R47, R56, R110 ;  /* 0x000000382f6e7223 */ /* 0x000fe2000000006e */
[CC--:B------:R-:W-:Y:S01]  /*2120*/  FFMA R69, R44.reuse, R57.reuse, R69 ;  /* 0x000000392c457223 */ /* 0x0c0fe20000000045 */
[-C--:B------:R-:W-:Y:S01]  /*2130*/  FFMA R73, R44, R58.reuse, R73 ;  /* 0x0000003a2c497223 */ /* 0x080fe20000000049 */
[CC--:B------:R-:W-:Y:S01]  /*2140*/  FFMA R76, R45.reuse, R57.reuse, R76 ;  /* 0x000000392d4c7223 */ /* 0x0c0fe2000000004c */
[-C--:B------:R-:W-:Y:S01]  /*2150*/  FFMA R77, R45, R58.reuse, R77 ;  /* 0x0000003a2d4d7223 */ /* 0x080fe2000000004d */
[CC--:B------:R-:W-:Y:S01]  /*2160*/  FFMA R78, R46.reuse, R57.reuse, R78 ;  /* 0x000000392e4e7223 */ /* 0x0c0fe2000000004e */
[-C--:B------:R-:W-:Y:S01]  /*2170*/  FFMA R116, R46, R58.reuse, R116 ;  /* 0x0000003a2e747223 */ /* 0x080fe20000000074 */
[C---:B------:R-:W-:Y:S01]  /*2180*/  FFMA R109, R47.reuse, R57, R109 ;  /* 0x000000392f6d7223 */ /* 0x040fe2000000006d */
[----:B------:R-:W-:Y:S01]  /*2190*/  FFMA R105, R47, R58, R105 ;  /* 0x0000003a2f697223 */ /* 0x000fe20000000069 */
[-C--:B------:R-:W-:Y:S01]  /*21a0*/  FFMA R55, R44, R59.reuse, R55 ;  /* 0x0000003b2c377223 */ /* 0x080fe20000000037 */
[-C--:B------:R-:W-:Y:S01]  /*21b0*/  FFMA R87, R45, R59.reuse, R87 ;  /* 0x0000003b2d577223 */ /* 0x080fe20000000057 */
[-C--:B------:R-:W-:Y:S01]  /*21c0*/  FFMA R119, R46, R59.reuse, R119 ;  /* 0x0000003b2e777223 */ /* 0x080fe20000000077 */
[----:B------:R-:W-:-:S02]  /*21d0*/  FFMA R115, R47, R59, R115 ;  /* 0x0000003b2f737223 */ /* 0x000fc40000000073 */
[----:B------:R-:W-:Y:S01]  /*21e0*/  LDS.128 R44, [R35+UR6+0x610] ;  /* 0x00061006232c7984 */ /* 0x000fe20008000c00 */
[----:B-1----:R-:W-:Y:S01]  /*21f0*/  FFMA R56, R23, R38, R84 ;  /* 0x0000002617387223 */ /* 0x002fe20000000054 */
[-C--:B------:R-:W-:Y:S01]  /*2200*/  FFMA R101, R20, R36.reuse, R101 ;  /* 0x0000002414657223 */ /* 0x080fe20000000065 */
[-C--:B------:R-:W-:Y:S01]  /*2210*/  FFMA R118, R21, R36.reuse, R118 ;  /* 0x0000002415767223 */ /* 0x080fe20000000076 */
[-C--:B------:R-:W-:Y:S01]  /*2220*/  FFMA R113, R22, R36.reuse, R113 ;  /* 0x0000002416717223 */ /* 0x080fe20000000071 */
[-C--:B------:R-:W-:Y:S01]  /*2230*/  FFMA R58, R23, R36.reuse, R121 ;  /* 0x00000024173a7223 */ /* 0x080fe20000000079 */
[-C--:B------:R-:W-:Y:S01]  /*2240*/  FFMA R102, R20, R37.reuse, R102 ;  /* 0x0000002514667223 */ /* 0x080fe20000000066 */
[-C--:B------:R-:W-:Y:S01]  /*2250*/  FFMA R106, R21, R37.reuse, R106 ;  /* 0x00000025156a7223 */ /* 0x080fe2000000006a */
[-C--:B------:R-:W-:Y:S01]  /*2260*/  FFMA R112, R22, R37.reuse, R112 ;  /* 0x0000002516707223 */ /* 0x080fe20000000070 */
[-C--:B------:R-:W-:Y:S01]  /*2270*/  FFMA R57, R23, R37.reuse, R120 ;  /* 0x0000002517397223 */ /* 0x080fe20000000078 */
[-C--:B--2---:R-:W-:Y:S01]  /*2280*/  FFMA R80, R16, R36.reuse, R80 ;  /* 0x0000002410507223 */ /* 0x084fe20000000050 */
[-C--:B------:R-:W-:Y:S01]  /*2290*/  FFMA R89, R17, R36.reuse, R89 ;  /* 0x0000002411597223 */ /* 0x080fe20000000059 */
[-C--:B------:R-:W-:Y:S01]  /*22a0*/  FFMA R93, R18, R36.reuse, R93 ;  /* 0x00000024125d7223 */ /* 0x080fe2000000005d */
[----:B------:R-:W-:Y:S01]  /*22b0*/  FFMA R97, R19, R36, R97 ;  /* 0x0000002413617223 */ /* 0x000fe20000000061 */
        /* <DEDUP_REMOVED lines=19> */
[C---:B---3--:R-:W-:Y:S01]  /*23f0*/  FFMA R84, R16.reuse, R40, R48 ;  /* 0x0000002810547223 */ /* 0x048fe20000000030 */
[----:B------:R-:W-:Y:S01]  /*2400*/  LDS.128 R36, [R35+UR6+0x600] ;  /* 0x0006000623247984 */ /* 0x000fe20008000c00 */
        /* <DEDUP_REMOVED lines=17> */
[----:B------:R-:W2:Y:S01]  /*2520*/  LDS.128 R16, [R54+UR7+0x610] ;  /* 0x0006100736107984 */ /* 0x000ea20008000c00 */
        /* <DEDUP_REMOVED lines=14> */
[----:B------:R-:W-:-:S02]  /*2610*/  FFMA R115, R23, R43, R115 ;  /* 0x0000002b17737223 */ /* 0x000fc40000000073 */
[----:B------:R-:W-:Y:S04]  /*2620*/  LDS.128 R20, [R35+UR6+0x800] ;  /* 0x0008000623147984 */ /* 0x000fe80008000c00 */
[----:B------:R-:W-:Y:S01]  /*2630*/  LDS.128 R40, [R35+UR6+0x810] ;  /* 0x0008100623287984 */ /* 0x000fe20008000c00 */
[-C--:B-1----:R-:W-:Y:S01]  /*2640*/  FFMA R80, R36, R48.reuse, R80 ;  /* 0x0000003024507223 */ /* 0x082fe20000000050 */
        /* <DEDUP_REMOVED lines=31> */
[C---:B--2---:R-:W-:Y:S01]  /*2840*/  FFMA R84, R36.reuse, R16, R84 ;  /* 0x0000001024547223 */ /* 0x044fe20000000054 */
[----:B------:R-:W1:Y:S01]  /*2850*/  LDS.128 R48, [R54+UR7+0x800] ;  /* 0x0008000736307984 */ /* 0x000e620008000c00 */
        /* <DEDUP_REMOVED lines=306> */
[C---:B-1----:R-:W-:Y:S01]  /*3b80*/  FFMA R80, R48.reuse, R40, R80 ;  /* 0x0000002830507223 */ /* 0x042fe20000000050 */
[C---:B------:R-:W-:Y:S01]  /*3b90*/  FFMA R81, R48.reuse, R41, R81 ;  /* 0x0000002930517223 */ /* 0x040fe20000000051 */
[C---:B------:R-:W-:Y:S01]  /*3ba0*/  FFMA R82, R48.reuse, R42, R82 ;  /* 0x0000002a30527223 */ /* 0x040fe20000000052 */
[C---:B------:R-:W-:Y:S01]  /*3bb0*/  FFMA R83, R48.reuse, R43, R83 ;  /* 0x0000002b30537223 */ /* 0x040fe20000000053 */
[C---:B------:R-:W-:Y:S01]  /*3bc0*/  FFMA R84, R48.reuse, R16, R84 ;  /* 0x0000001030547223 */ /* 0x040fe20000000054 */
[C---:B------:R-:W-:Y:S01]  /*3bd0*/  FFMA R85, R48.reuse, R17, R85 ;  /* 0x0000001130557223 */ /* 0x040fe20000000055 */
[C---:B------:R-:W-:Y:S01]  /*3be0*/  FFMA R86, R48.reuse, R18, R86 ;  /* 0x0000001230567223 */ /* 0x040fe20000000056 */
[----:B------:R-:W-:Y:S01]  /*3bf0*/  FFMA R88, R48, R19, R88 ;  /* 0x0000001330587223 */ /* 0x000fe20000000058 */
[C---:B------:R-:W-:Y:S01]  /*3c00*/  FFMA R89, R49.reuse, R40, R89 ;  /* 0x0000002831597223 */ /* 0x040fe20000000059 */
        /* <DEDUP_REMOVED lines=1486> */
[----:B------:R-:W3:Y:S01]  /*98f0*/  LDS.128 R36, [R35+UR6+0x3e00] ;  /* 0x003e000623247984 */ /* 0x000ee20008000c00 */
        /* <DEDUP_REMOVED lines=33> */
[----:B------:R1:W2:Y:S01]  /*9b10*/  LDS.128 R48, [R54+UR7+0x3e10] ;  /* 0x003e100736307984 */ /* 0x0002a20008000c00 */
[C---:B------:R-:W-:Y:S01]  /*9b20*/  FFMA R102, R40.reuse, R45, R102 ;  /* 0x0000002d28667223 */ /* 0x040fe20000000066 */
[C---:B------:R-:W-:Y:S01]  /*9b30*/  FFMA R103, R40.reuse, R46, R103 ;  /* 0x0000002e28677223 */ /* 0x040fe20000000067 */
[C---:B------:R-:W-:Y:S01]  /*9b40*/  FFMA R104, R40.reuse, R47, R104 ;  /* 0x0000002f28687223 */ /* 0x040fe20000000068 */
[C---:B------:R-:W-:Y:S01]  /*9b50*/  FFMA R70, R40.reuse, R16, R70 ;  /* 0x0000001028467223 */ /* 0x040fe20000000046 */
[C---:B------:R-:W-:Y:S01]  /*9b60*/  FFMA R69, R40.reuse, R17, R69 ;  /* 0x0000001128457223 */ /* 0x040fe20000000045 */
[C---:B------:R-:W-:Y:S01]  /*9b70*/  FFMA R73, R40.reuse, R18, R73 ;  /* 0x0000001228497223 */ /* 0x040fe20000000049 */
[----:B------:R-:W-:Y:S01]  /*9b80*/  FFMA R55, R40, R19, R55 ;  /* 0x0000001328377223 */ /* 0x000fe20000000037 */
        /* <DEDUP_REMOVED lines=20> */
[----:B------:R-:W1:Y:S01]  /*9cd0*/  LDS.128 R56, [R35+UR6+0x3e10] ;  /* 0x003e100623387984 */ /* 0x000e620008000c00 */
[C---:B------:R-:W-:Y:S01]  /*9ce0*/  FFMA R16, R43.reuse, R16, R110 ;  /* 0x000000102b107223 */ /* 0x040fe2000000006e */
[C---:B------:R-:W-:Y:S01]  /*9cf0*/  FFMA R17, R43.reuse, R17, R109 ;  /* 0x000000112b117223 */ /* 0x040fe2000000006d */
[C---:B------:R-:W-:Y:S01]  /*9d00*/  FFMA R18, R43.reuse, R18, R105 ;  /* 0x000000122b127223 */ /* 0x040fe20000000069 */
[----:B------:R-:W-:Y:S01]  /*9d10*/  FFMA R19, R43, R19, R115 ;  /* 0x000000132b137223 */ /* 0x000fe20000000073 */
[C---:B---3--:R-:W-:Y:S01]  /*9d20*/  FFMA R80, R36.reuse, R20, R80 ;  /* 0x0000001424507223 */ /* 0x048fe20000000050 */
[C---:B------:R-:W-:Y:S01]  /*9d30*/  FFMA R81, R36.reuse, R21, R81 ;  /* 0x0000001524517223 */ /* 0x040fe20000000051 */
[C---:B------:R-:W-:Y:S01]  /*9d40*/  FFMA R82, R36.reuse, R22, R82 ;  /* 0x0000001624527223 */ /* 0x040fe20000000052 */
[C---:B------:R-:W-:Y:S01]  /*9d50*/  FFMA R83, R36.reuse, R23, R83 ;  /* 0x0000001724537223 */ /* 0x040fe20000000053 */
[C---:B------:R-:W-:Y:S01]  /*9d60*/  FFMA R89, R37.reuse, R20, R89 ;  /* 0x0000001425597223 */ /* 0x040fe20000000059 */
[C---:B------:R-:W-:Y:S01]  /*9d70*/  FFMA R90, R37.reuse, R21, R90 ;  /* 0x00000015255a7223 */ /* 0x040fe2000000005a */
[C---:B------:R-:W-:Y:S01]  /*9d80*/  FFMA R91, R37.reuse, R22, R91 ;  /* 0x00000016255b7223 */ /* 0x040fe2000000005b */
[C---:B--2---:R-:W-:Y:S01]  /*9d90*/  FFMA R84, R36.reuse, R48, R84 ;  /* 0x0000003024547223 */ /* 0x044fe20000000054 */
[C---:B------:R-:W-:Y:S01]  /*9da0*/  FFMA R85, R36.reuse, R49, R85 ;  /* 0x0000003124557223 */ /* 0x040fe20000000055 */
[C---:B------:R-:W-:Y:S01]  /*9db0*/  FFMA R86, R36.reuse, R50, R86 ;  /* 0x0000003224567223 */ /* 0x040fe20000000056 */
[----:B------:R-:W-:Y:S01]  /*9dc0*/  FFMA R88, R36, R51, R88 ;  /* 0x0000003324587223 */ /* 0x000fe20000000058 */
        /* <DEDUP_REMOVED lines=50> */
[-C--:B------:R-:W-:Y:S01]  /*a0f0*/  FFMA R56, R56, R51.reuse, R55 ;  /* 0x0000003338387223 */ /* 0x080fe20000000037 */
[-C--:B------:R-:W-:Y:S01]  /*a100*/  FFMA R58, R58, R51.reuse, R42 ;  /* 0x000000333a3a7223 */ /* 0x080fe2000000002a */
[----:B------:R-:W-:Y:S01]  /*a110*/  FFMA R59, R59, R51, R19 ;  /* 0x000000333b3b7223 */ /* 0x000fe20000000013 */
[----:B------:R-:W-:Y:S06]  /*a120*/  BAR.SYNC.DEFER_BLOCKING 0x0 ;  /* 0x0000000000007b1d */ /* 0x000fec0000010000 */
[----:B------:R-:W-:Y:S05]  /*a130*/  BRA.U !UP0, `(.L_x_0) ;  /* 0x0000009d08787547 */ /* 0x000fea000b800000 */
[----:B------:R-:W-:Y:S02]  /*a140*/  MOV R16, UR9 ;  /* 0x0000000900107c02 */ /* 0x000fe40008000f00 */
[----:B------:R-:W-:Y:S02]  /*a150*/  MOV R17, UR9 ;  /* 0x0000000900117c02 */ /* 0x000fe40008000f00 */
[----:B------:R-:W-:Y:S02]  /*a160*/  MOV R19, UR9 ;  /* 0x0000000900137c02 */ /* 0x000fe40008000f00 */
[----:B------:R-:W-:Y:S01]  /*a170*/  MOV R2, UR9 ;  /* 0x0000000900027c02 */ /* 0x000fe20008000f00 */
[----:B------:R-:W1:Y:S01]  /*a180*/  LDCU UR9, c[0x0][0x398] ;  /* 0x00007300ff0977ac */ /* 0x000e620008000800 */
[----:B------:R-:W-:Y:S02]  /*a190*/  LEA R13, R16, R13, 0x5 ;  /* 0x0000000d100d7211 */ /* 0x000fe400078e28ff */
[----:B------:R-:W-:-:S02]  /*a1a0*/  LEA R24, R17, R24, 0x5 ;  /* 0x0000001811187211 */ /* 0x000fc400078e28ff */
[----:B------:R-:W-:Y:S02]  /*a1b0*/  LEA R14, R19, R14, 0x5 ;  /* 0x0000000e130e7211 */ /* 0x000fe400078e28ff */
[----:B------:R-:W-:Y:S02]  /*a1c0*/  LEA R3, R2, R3, 0x5 ;  /* 0x0000000302037211 */ /* 0x000fe400078e28ff */
[----:B------:R-:W-:Y:S02]  /*a1d0*/  IADD3 R4, PT, PT, R4, 0x20, RZ ;  /* 0x0000002004047810 */ /* 0x000fe40007ffe0ff */
[----:B------:R-:W-:Y:S02]  /*a1e0*/  IADD3 R15, PT, PT, R15, 0x20, RZ ;  /* 0x000000200f0f7810 */ /* 0x000fe40007ffe0ff */
[----:B------:R-:W-:Y:S02]  /*a1f0*/  IADD3 R16, PT, PT, R34, 0x20, RZ ;  /* 0x0000002022107810 */ /* 0x000fe40007ffe0ff */
[----:B------:R-:W-:-:S02]  /*a200*/  IADD3 R17, PT, PT, R33, 0x20, RZ ;  /* 0x0000002021117810 */ /* 0x000fc40007ffe0ff */
[----:B------:R-:W-:Y:S02]  /*a210*/  IADD3 R18, PT, PT, R32, 0x20, RZ ;  /* 0x0000002020127810 */ /* 0x000fe40007ffe0ff */
[----:B------:R-:W-:Y:S02]  /*a220*/  IADD3 R19, PT, PT, R31, 0x20, RZ ;  /* 0x000000201f137810 */ /* 0x000fe40007ffe0ff */
[----:B------:R-:W-:Y:S02]  /*a230*/  IADD3 R20, PT, PT, R30, 0x20, RZ ;  /* 0x000000201e147810 */ /* 0x000fe40007ffe0ff */
[----:B------:R-:W-:Y:S02]  /*a240*/  IADD3 R21, PT, PT, R29, 0x20, RZ ;  /* 0x000000201d157810 */ /* 0x000fe40007ffe0ff */
[----:B------:R-:W-:Y:S02]  /*a250*/  IADD3 R22, PT, PT, R28, 0x20, RZ ;  /* 0x000000201c167810 */ /* 0x000fe40007ffe0ff */
[----:B-1----:R-:W-:-:S07]  /*a260*/  IADD3 R23, PT, PT, R53, 0x3, RZ ;  /* 0x0000000335177810 */ /* 0x002fce0007ffe0ff */
.L_x_47:
[----:B------:R-:W-:Y:S01]  /*a270*/  VIMNMX.U32 R2, PT, PT, R23, R22, !PT ;  /* 0x0000001617027248 */ /* 0x000fe20007fe0000 */
[----:B------:R-:W-:Y:S03]  /*a280*/  BSSY.RECONVERGENT B0, `(.L_x_24) ;  /* 0x0000023000007945 */ /* 0x000fe60003800200 */
[----:B------:R-:W-:Y:S02]  /*a290*/  ISETP.GE.U32.AND P0, PT, R2, UR9, PT ;  /* 0x0000000902007c0c */ /* 0x000fe4000bf06070 */
[----:B------:R-:W-:-:S04]  /*a2a0*/  VIADDMNMX.U32 R2, R53, 0x3, R16, !PT ;  /* 0x0000000335027846 */ /* 0x000fc80007800010 */
[----:B------:R-:W-:-:S07]  /*a2b0*/  ISETP.GE.U32.AND P3, PT, R2, UR9, PT ;  /* 0x0000000902007c0c */ /* 0x000fce000bf66070 */
[----:B------:R-:W1:Y:S01]  /*a2c0*/  @!P0 LDC.64 R28, c[0x0][0x388] ;  /* 0x0000e200ff1c8b82 */ /* 0x000e620000000a00 */
[----:B------:R-:W-:-:S05]  /*a2d0*/  @!P0 IADD3 R31, PT, PT, R14, -0x1, RZ ;  /* 0xffffffff0e1f8810 */ /* 0x000fca0007ffe0ff */
[----:B-1----:R-:W-:-:S05]  /*a2e0*/  @!P0 IMAD.WIDE.U32 R28, R31, 0x4, R28 ;  /* 0x000000041f1c8825 */ /* 0x002fca00078e001c */
[----:B------:R-:W-:Y:S01]  /*a2f0*/  @!PT LDS RZ, [RZ] ;  /* 0x00000000fffff984 */ /* 0x000fe20000000800 */
[----:B------:R-:W-:Y:S01]  /*a300*/  @!PT LDS RZ, [RZ] ;  /* 0x00000000fffff984 */ /* 0x000fe20000000800 */
[----:B------:R-:W-:Y:S01]  /*a310*/  @!PT LDS RZ, [RZ] ;  /* 0x00000000fffff984 */ /* 0x000fe20000000800 */
[----:B------:R1:W-:Y:S01]  /*a320*/  @!P0 LDGSTS.E.BYPASS.128 [R52], desc[UR10][R28.64] ;  /* 0x000000001c348fae */ /* 0x0003e2000b98180a */
[----:B------:R-:W-:Y:S05]  /*a330*/  @!P0 BRA `(.L_x_25) ;  /* 0x00000000005c8947 */ /* 0x000fea0003800000 */
[C---:B-1----:R-:W-:Y:S02]  /*a340*/  VIMNMX.U32 R29, PT, PT, R53.reuse, R22, !PT ;  /* 0x00000016351d7248 */ /* 0x042fe40007fe0000 */
[--C-:B------:R-:W-:Y:S02]  /*a350*/  VIADDMNMX.U32 R2, R53, 0x2, R22.reuse, !PT ;  /* 0x0000000235027846 */ /* 0x100fe40007800016 */
[----:B------:R-:W-:Y:S02]  /*a360*/  ISETP.GE.U32.AND P0, PT, R29, UR9, PT ;  /* 0x000000091d007c0c */ /* 0x000fe4000bf06070 */
[----:B------:R-:W-:Y:S02]  /*a370*/  VIADDMNMX.U32 R28, R53, 0x1, R22, !PT ;  /* 0x00000001351c7846 */ /* 0x000fe40007800016 */
[----:B------:R-:W-:Y:S02]  /*a380*/  ISETP.GE.U32.AND P2, PT, R2, UR9, PT ;  /* 0x0000000902007c0c */ /* 0x000fe4000bf46070 */
[----:B------:R-:W-:-:S02]  /*a390*/  ISETP.GE.U32.AND P1, PT, R28, UR9, PT ;  /* 0x000000091c007c0c */ /* 0x000fc4000bf26070 */
[----:B------:R-:W-:-:S05]  /*a3a0*/  MOV R41, RZ ;  /* 0x000000ff00297202 */ /* 0x000fca0000000f00 */
[----:B------:R-:W1:Y:S01]  /*a3b0*/  @!P0 LDC.64 R30, c[0x0][0x388] ;  /* 0x0000e200ff1e8b82 */ /* 0x000e620000000a00 */
[----:B------:R-:W-:-:S03]  /*a3c0*/  @!P0 IADD3 R39, PT, PT, R14, -0x1, RZ ;  /* 0xffffffff0e278810 */ /* 0x000fc60007ffe0ff */
[----:B------:R-:W-:-:S04]  /*a3d0*/  @!P2 IADD3 R29, PT, PT, R14, 0x1, RZ ;  /* 0x000000010e1da810 */ /* 0x000fc80007ffe0ff */
[----:B------:R-:W2:Y:S08]  /*a3e0*/  @!P2 LDC.64 R34, c[0x0][0x388] ;  /* 0x0000e200ff22ab82 */ /* 0x000eb00000000a00 */
[----:B------:R-:W3:Y:S01]  /*a3f0*/  @!P1 LDC.64 R32, c[0x0][0x388] ;  /* 0x0000e200ff209b82 */ /* 0x000ee20000000a00 */
[----:B-1----:R-:W-:-:S04]  /*a400*/  @!P0 IMAD.WIDE.U32 R30, R39, 0x4, R30 ;  /* 0x00000004271e8825 */ /* 0x002fc800078e001e */
[----:B------:R-:W-:Y:S02]  /*a410*/  HFMA2 R39, -RZ, RZ, 0, 0 ;  /* 0x00000000ff277431 */ /* 0x000fe400000001ff */
[----:B--2---:R-:W-:Y:S01]  /*a420*/  @!P2 IMAD.WIDE.U32 R34, R29, 0x4, R34 ;  /* 0x000000041d22a825 */ /* 0x004fe200078e0022 */
[----:B------:R-:W-:-:S03]  /*a430*/  CS2R R28, SRZ ;  /* 0x00000000001c7805 */ /* 0x000fc6000001ff00 */
[----:B------:R-:W2:Y:S04]  /*a440*/  @!P0 LDG.E R39, desc[UR10][R30.64] ;  /* 0x0000000a1e278981 */ /* 0x000ea8000c1e1900 */
[----:B------:R-:W4:Y:S01]  /*a450*/  @!P2 LDG.E R28, desc[UR10][R34.64] ;  /* 0x0000000a221ca981 */ /* 0x000f22000c1e1900 */
[----:B---3--:R-:W-:-:S05]  /*a460*/  @!P1 IMAD.WIDE.U32 R32, R14, 0x4, R32 ;  /* 0x000000040e209825 */ /* 0x008fca00078e0020 */
[----:B------:R-:W3:Y:S04]  /*a470*/  @!P1 LDG.E R41, desc[UR10][R32.64] ;  /* 0x0000000a20299981 */ /* 0x000ee8000c1e1900 */
[----:B--2---:R2:W-:Y:S04]  /*a480*/  STS [R52], R39 ;  /* 0x0000002734007388 */ /* 0x0045e80000000800 */
[----:B----4-:R2:W-:Y:S04]  /*a490*/  STS.64 [R52+0x8], R28 ;  /* 0x0000081c34007388 */ /* 0x0105e80000000a00 */
[----:B---3--:R2:W-:Y:S02]  /*a4a0*/  STS [R52+0x4], R41 ;  /* 0x0000042934007388 */ /* 0x0085e40000000800 */
.L_x_25:
[----:B------:R-:W-:Y:S05]  /*a4b0*/  BSYNC.RECONVERGENT B0 ;  /* 0x0000000000007941 */ /* 0x000fea0003800200 */
.L_x_24:
[----:B------:R-:W-:Y:S04]  /*a4c0*/  BSSY.RECONVERGENT B0, `(.L_x_26) ;  /* 0x0000021000007945 */ /* 0x000fe80003800200 */
[----:B------:R-:W-:Y:S05]  /*a4d0*/  @!P3 BRA `(.L_x_27) ;  /* 0x000000000060b947 */ /* 0x000fea0003800000 */
[C-C-:B------:R-:W-:Y:S02]  /*a4e0*/  VIADDMNMX.U32 R2, R53.reuse, 0x2, R16.reuse, !PT ;  /* 0x0000000235027846 */ /* 0x140fe40007800010 */
[C---:B-12---:R-:W-:Y:S02]  /*a4f0*/  VIMNMX.U32 R29, PT, PT, R53.reuse, R16, !PT ;  /* 0x00000010351d7248 */ /* 0x046fe40007fe0000 */
[----:B------:R-:W-:Y:S02]  /*a500*/  VIADDMNMX.U32 R28, R53, 0x1, R16, !PT ;  /* 0x00000001351c7846 */ /* 0x000fe40007800010 */
[----:B------:R-:W-:Y:S01]  /*a510*/  ISETP.GE.U32.AND P2, PT, R2, UR9, PT ;  /* 0x0000000902007c0c */ /* 0x000fe2000bf46070 */
[----:B------:R-:W-:Y:S01]  /*a520*/  HFMA2 R2, -RZ, RZ, 0, 0 ;  /* 0x00000000ff027431 */ /* 0x000fe200000001ff */
[----:B------:R-:W-:Y:S02]  /*a530*/  ISETP.GE.U32.AND P0, PT, R29, UR9, PT ;  /* 0x000000091d007c0c */ /* 0x000fe4000bf06070 */
[----:B------:R-:W-:-:S02]  /*a540*/  ISETP.GE.U32.AND P1, PT, R28, UR9, PT ;  /* 0x000000091c007c0c */ /* 0x000fc4000bf26070 */
[----:B------:R-:W-:-:S07]  /*a550*/  MOV R38, RZ ;  /* 0x000000ff00267202 */ /* 0x000fce0000000f00 */
[----:B------:R-:W1:Y:S01]  /*a560*/  @!P2 LDC.64 R34, c[0x0][0x388] ;  /* 0x0000e200ff22ab82 */ /* 0x000e620000000a00 */
[C---:B------:R-:W-:Y:S02]  /*a570*/  @!P2 IADD3 R29, PT, PT, R24.reuse, 0x1, RZ ;  /* 0x00000001181da810 */ /* 0x040fe40007ffe0ff */
[----:B------:R-:W-:-:S05]  /*a580*/  @!P0 IADD3 R39, PT, PT, R24, -0x1, RZ ;  /* 0xffffffff18278810 */ /* 0x000fca0007ffe0ff */
[----:B------:R-:W2:Y:S08]  /*a590*/  @!P0 LDC.64 R30, c[0x0][0x388] ;  /* 0x0000e200ff1e8b82 */ /* 0x000eb00000000a00 */
[----:B------:R-:W3:Y:S01]  /*a5a0*/  @!P1 LDC.64 R32, c[0x0][0x388] ;  /* 0x0000e200ff209b82 */ /* 0x000ee20000000a00 */
[----:B-1----:R-:W-:Y:S01]  /*a5b0*/  @!P2 IMAD.WIDE.U32 R34, R29, 0x4, R34 ;  /* 0x000000041d22a825 */ /* 0x002fe200078e0022 */
[----:B------:R-:W-:-:S06]  /*a5c0*/  CS2R R28, SRZ ;  /* 0x00000000001c7805 */ /* 0x000fcc000001ff00 */
[----:B------:R-:W4:Y:S01]  /*a5d0*/  @!P2 LDG.E R28, desc[UR10][R34.64] ;  /* 0x0000000a221ca981 */ /* 0x000f22000c1e1900 */
[----:B--2---:R-:W-:-:S05]  /*a5e0*/  @!P0 IMAD.WIDE.U32 R30, R39, 0x4, R30 ;  /* 0x00000004271e8825 */ /* 0x004fca00078e001e */
[----:B------:R-:W2:Y:S01]  /*a5f0*/  @!P0 LDG.E R2, desc[UR10][R30.64] ;  /* 0x0000000a1e028981 */ /* 0x000ea2000c1e1900 */
[----:B---3--:R-:W-:-:S05]  /*a600*/  @!P1 IMAD.WIDE.U32 R32, R24, 0x4, R32 ;  /* 0x0000000418209825 */ /* 0x008fca00078e0020 */
[----:B------:R-:W3:Y:S04]  /*a610*/  @!P1 LDG.E R38, desc[UR10][R32.64] ;  /* 0x0000000a20269981 */ /* 0x000ee8000c1e1900 */
[----:B----4-:R1:W-:Y:S04]  /*a620*/  STS.64 [R27+0x8], R28 ;  /* 0x0000081c1b007388 */ /* 0x0103e80000000a00 */
[----:B--2---:R1:W-:Y:S04]  /*a630*/  STS [R27], R2 ;  /* 0x000000021b007388 */ /* 0x0043e80000000800 */
[----:B---3--:R1:W-:Y:S01]  /*a640*/  STS [R27+0x4], R38 ;  /* 0x000004261b007388 */ /* 0x0083e20000000800 */
[----:B------:R-:W-:Y:S05]  /*a650*/  BRA `(.L_x_28) ;  /* 0x00000000001c7947 */ /* 0x000fea0003800000 */
.L_x_27:
[----:B-12---:R-:W1:Y:S01]  /*a660*/  LDC.64 R28, c[0x0][0x388] ;  /* 0x0000e200ff1c7b82 */ /* 0x006e620000000a00 */
[----:B------:R-:W-:-:S05]  /*a670*/  IADD3 R31, PT, PT, R24, -0x1, RZ ;  /* 0xffffffff181f7810 */ /* 0x000fca0007ffe0ff */
[----:B-1----:R-:W-:-:S05]  /*a680*/  IMAD.WIDE.U32 R28, R31, 0x4, R28 ;  /* 0x000000041f1c7825 */ /* 0x002fca00078e001c */
[----:B------:R-:W-:Y:S01]  /*a690*/  @!PT LDS RZ, [RZ] ;  /* 0x00000000fffff984 */ /* 0x000fe20000000800 */
[----:B------:R-:W-:Y:S01]  /*a6a0*/  @!PT LDS RZ, [RZ] ;  /* 0x00000000fffff984 */ /* 0x000fe20000000800 */
[----:B------:R-:W-:Y:S01]  /*a6b0*/  @!PT LDS RZ, [RZ] ;  /* 0x00000000fffff984 */ /* 0x000fe20000000800 */
[----:B------:R2:W-:Y:S02]  /*a6c0*/  LDGSTS.E.BYPASS.128 [R27], desc[UR10][R28.64] ;  /* 0x000000001c1b7fae */ /* 0x0005e4000b98180a */
.L_x_28:
[----:B------:R-:W-:Y:S05]  /*a6d0*/  BSYNC.RECONVERGENT B0 ;  /* 0x0000000000007941 */ /* 0x000fea0003800200 */
.L_x_26:
[----:B-1----:R-:W-:Y:S01]  /*a6e0*/  VIADDMNMX.U32 R2, R53, 0x3, R15, !PT ;  /* 0x0000000335027846 */ /* 0x002fe2000780000f */
[----:B------:R-:W-:Y:S03]  /*a6f0*/  BSSY.RECONVERGENT B0, `(.L_x_29) ;  /* 0x0000022000007945 */ /* 0x000fe60003800200 */
[----:B------:R-:W-:-:S13]  /*a700*/  ISETP.GE.U32.AND P0, PT, R2, UR9, PT ;  /* 0x0000000902007c0c */ /* 0x000fda000bf06070 */
[----:B------:R-:W-:Y:S05]  /*a710*/  @!P0 BRA `(.L_x_30) ;  /* 0x0000000000608947 */ /* 0x000fea0003800000 */
[C---:B--2---:R-:W-:Y:S02]  /*a720*/  VIMNMX.U32 R29, PT, PT, R53.reuse, R15, !PT ;  /* 0x0000000f351d7248 */ /* 0x044fe40007fe0000 */
        /* <DEDUP_REMOVED lines=23> */
.L_x_30:
[----:B--2---:R-:W1:Y:S01]  /*a8a0*/  LDC.64 R28, c[0x0][0x388] ;  /* 0x0000e200ff1c7b82 */ /* 0x004e620000000a00 */
[----:B------:R-:W-:-:S05]  /*a8b0*/  IADD3 R31, PT, PT, R13, -0x1, RZ ;  /* 0xffffffff0d1f7810 */ /* 0x000fca0007ffe0ff */
[----:B-1----:R-:W-:-:S05]  /*a8c0*/  IMAD.WIDE.U32 R28, R31, 0x4, R28 ;  /* 0x000000041f1c7825 */ /* 0x002fca00078e001c */
[----:B------:R-:W-:Y:S01]  /*a8d0*/  @!PT LDS RZ, [RZ] ;  /* 0x00000000fffff984 */ /* 0x000fe20000000800 */
[----:B------:R-:W-:Y:S01]  /*a8e0*/  @!PT LDS RZ, [RZ] ;  /* 0x00000000fffff984 */ /* 0x000fe20000000800 */
[----:B------:R-:W-:Y:S01]  /*a8f0*/  @!PT LDS RZ, [RZ] ;  /* 0x00000000fffff984 */ /* 0x000fe20000000800 */
[----:B------:R2:W-:Y:S02]  /*a900*/  LDGSTS.E.BYPASS.128 [R26], desc[UR10][R28.64] ;  /* 0x000000001c1a7fae */ /* 0x0005e4000b98180a */
.L_x_31:
[----:B------:R-:W-:Y:S05]  /*a910*/  BSYNC.RECONVERGENT B0 ;  /* 0x0000000000007941 */ /* 0x000fea0003800200 */
.L_x_29:
[----:B------:R-:W-:Y:S01]  /*a920*/  VIADDMNMX.U32 R2, R53, 0x3, R4, !PT ;  /* 0x0000000335027846 */ /* 0x000fe20007800004 */
[----:B------:R-:W-:Y:S03]  /*a930*/  BSSY.RECONVERGENT B0, `(.L_x_32) ;  /* 0x0000022000007945 */ /* 0x000fe60003800200 */
[----:B------:R-:W-:-:S13]  /*a940*/  ISETP.GE.U32.AND P0, PT, R2, UR9, PT ;  /* 0x0000000902007c0c */ /* 0x000fda000bf06070 */
        /* <DEDUP_REMOVED lines=25> */
.L_x_33:
[----:B-12---:R-:W1:Y:S01]  /*aae0*/  LDC.64 R28, c[0x0][0x388] ;  /* 0x0000e200ff1c7b82 */ /* 0x006e620000000a00 */
[----:B------:R-:W-:-:S05]  /*aaf0*/  IADD3 R31, PT, PT, R3, -0x1, RZ ;  /* 0xffffffff031f7810 */ /* 0x000fca0007ffe0ff */
[----:B-1----:R-:W-:-:S05]  /*ab00*/  IMAD.WIDE.U32 R28, R31, 0x4, R28 ;  /* 0x000000041f1c7825 */ /* 0x002fca00078e001c */
[----:B------:R-:W-:Y:S01]  /*ab10*/  @!PT LDS RZ, [RZ] ;  /* 0x00000000fffff984 */ /* 0x000fe20000000800 */
[----:B------:R-:W-:Y:S01]  /*ab20*/  @!PT LDS RZ, [RZ] ;  /* 0x00000000fffff984 */ /* 0x000fe20000000800 */
[----:B------:R-:W-:Y:S01]  /*ab30*/  @!PT LDS RZ, [RZ] ;  /* 0x00000000fffff984 */ /* 0x000fe20000000800 */
[----:B------:R2:W-:Y:S02]  /*ab40*/  LDGSTS.E.BYPASS.128 [R25], desc[UR10][R28.64] ;  /* 0x000000001c197fae */ /* 0x0005e4000b98180a */
.L_x_34:
[----:B------:R-:W-:Y:S05]  /*ab50*/  BSYNC.RECONVERGENT B0 ;  /* 0x0000000000007941 */ /* 0x000fea0003800200 */
.L_x_32:
[C---:B-1----:R-:W-:Y:S01]  /*ab60*/  IADD3 R2, PT, PT, R17.reuse, 0x2, RZ ;  /* 0x0000000211027810 */ /* 0x042fe20007ffe0ff */
[----:B------:R-:W0:Y:S01]  /*ab70*/  LDGDEPBAR ;  /* 0x00000000000079af */ /* 0x000e220000000000 */
[----:B------:R-:W-:Y:S01]  /*ab80*/  BSSY.RECONVERGENT B0, `(.L_x_35) ;  /* 0x0000025000007945 */ /* 0x000fe20003800200 */
[----:B------:R-:W-:Y:S02]  /*ab90*/  IADD3 R34, PT, PT, R17, -0x1, RZ ;  /* 0xffffffff11227810 */ /* 0x000fe40007ffe0ff */
[----:B--2---:R-:W-:-:S04]  /*aba0*/  VIMNMX.U32 R28, PT, PT, R9, R2, !PT ;  /* 0x00000002091c7248 */ /* 0x004fc80007fe0000 */
[----:B------:R-:W-:-:S13]  /*abb0*/  ISETP.GE.U32.AND P0, PT, R28, UR9, PT ;  /* 0x000000091c007c0c */ /* 0x000fda000bf06070 */
[----:B------:R-:W-:Y:S05]  /*abc0*/  @P0 BRA `(.L_x_36) ;  /* 0x0000000000200947 */ /* 0x000fea0003800000 */
[----:B------:R-:W1:Y:S02]  /*abd0*/  LDC.64 R28, c[0x0][0x380] ;  /* 0x0000e000ff1c7b82 */ /* 0x000e640000000a00 */
[----:B-1----:R-:W-:-:S06]  /*abe0*/  IMAD.WIDE.U32 R28, R21, 0x4, R28 ;  /* 0x00000004151c7825 */ /* 0x002fcc00078e001c */
[----:B------:R-:W2:Y:S04]  /*abf0*/  LDG.E.128.CONSTANT R28, desc[UR10][R28.64] ;  /* 0x0000000a1c1c7981 */ /* 0x000ea8000c1e9d00 */
[----:B--2---:R1:W-:Y:S04]  /*ac00*/  STS [R5], R28 ;  /* 0x0000001c05007388 */ /* 0x0043e80000000800 */
[----:B------:R1:W-:Y:S04]  /*ac10*/  STS [R5+0x200], R29 ;  /* 0x0002001d05007388 */ /* 0x0003e80000000800 */
[----:B------:R1:W-:Y:S04]  /*ac20*/  STS [R5+0x400], R30 ;  /* 0x0004001e05007388 */ /* 0x0003e80000000800 */
[----:B------:R1:W-:Y:S01]  /*ac30*/  STS [R5+0x600], R31 ;  /* 0x0006001f05007388 */ /* 0x0003e20000000800 */
[----:B------:R-:W-:Y:S05]  /*ac40*/  BRA `(.L_x_37) ;  /* 0x0000000000607947 */ /* 0x000fea0003800000 */
.L_x_36:
[----:B------:R-:W-:Y:S01]  /*ac50*/  VIMNMX.U32 R29, PT, PT, R9, R17, !PT ;  /* 0x00000011091d7248 */ /* 0x000fe20007fe0000 */
[----:B------:R-:W-:Y:S01]  /*ac60*/  HFMA2 R38, -RZ, RZ, 0, 0 ;  /* 0x00000000ff267431 */ /* 0x000fe200000001ff */
        /* <DEDUP_REMOVED lines=22> */
.L_x_37:
[----:B------:R-:W-:Y:S05]  /*add0*/  BSYNC.RECONVERGENT B0 ;  /* 0x0000000000007941 */ /* 0x000fea0003800200 */
.L_x_35:
[----:B-1----:R-:W-:Y:S01]  /*ade0*/  VIMNMX.U32 R28, PT, PT, R12, R2, !PT ;  /* 0x000000020c1c7248 */ /* 0x002fe20007fe0000 */
[----:B------:R-:W-:Y:S03]  /*adf0*/  BSSY.RECONVERGENT B0, `(.L_x_38) ;  /* 0x0000023000007945 */ /* 0x000fe60003800200 */
[----:B------:R-:W-:-:S13]  /*ae00*/  ISETP.GE.U32.AND P0, PT, R28, UR9, PT ;  /* 0x000000091c007c0c */ /* 0x000fda000bf06070 */
[----:B------:R-:W-:Y:S05]  /*ae10*/  @!P0 BRA `(.L_x_39) ;  /* 0x0000000000648947 */ /* 0x000fea0003800000 */
[C---:B------:R-:W-:Y:S02]  /*ae20*/  VIMNMX.U32 R29, PT, PT, R12.reuse, R17, !PT ;  /* 0x000000110c1d7248 */ /* 0x040fe40007fe0000 */
[----:B------:R-:W-:Y:S02]  /*ae30*/  VIADDMNMX.U32 R28, R17, 0x1, R12, !PT ;  /* 0x00000001111c7846 */ /* 0x000fe4000780000c */
[----:B------:R-:W-:Y:S02]  /*ae40*/  ISETP.GE.U32.AND P1, PT, R29, UR9, PT ;  /* 0x000000091d007c0c */ /* 0x000fe4000bf26070 */
[----:B------:R-:W-:Y:S02]  /*ae50*/  VIMNMX.U32 R30, PT, PT, R12, R34, !PT ;  /* 0x000000220c1e7248 */ /* 0x000fe40007fe0000 */
[----:B------:R-:W-:Y:S02]  /*ae60*/  ISETP.GE.U32.AND P2, PT, R28, UR9, PT ;  /* 0x000000091c007c0c */ /* 0x000fe4000bf46070 */
[----:B------:R-:W-:-:S02]  /*ae70*/  ISETP.GE.U32.AND P0, PT, R30, UR9, PT ;  /* 0x000000091e007c0c */ /* 0x000fc4000bf06070 */
[----:B------:R-:W-:-:S05]  /*ae80*/  MOV R41, RZ ;  /* 0x000000ff00297202 */ /* 0x000fca0000000f00 */
[----:B------:R-:W1:Y:S01]  /*ae90*/  @!P1 LDC.64 R30, c[0x0][0x380] ;  /* 0x0000e000ff1e9b82 */ /* 0x000e620000000a00 */
[----:B------:R-:W-:-:S03]  /*aea0*/  @!P1 IADD3 R39, PT, PT, R20, 0x1, RZ ;  /* 0x0000000114279810 */ /* 0x000fc60007ffe0ff */
[----:B------:R-:W-:-:S04]  /*aeb0*/  @!P2 IADD3 R35, PT, PT, R20, 0x2, RZ ;  /* 0x000000021423a810 */ /* 0x000fc80007ffe0ff */
[----:B------:R-:W2:Y:S08]  /*aec0*/  @!P2 LDC.64 R28, c[0x0][0x380] ;  /* 0x0000e000ff1cab82 */ /* 0x000eb00000000a00 */
[----:B------:R-:W3:Y:S01]  /*aed0*/  @!P0 LDC.64 R32, c[0x0][0x380] ;  /* 0x0000e000ff208b82 */ /* 0x000ee20000000a00 */
[----:B-1----:R-:W-:-:S04]  /*aee0*/  @!P1 IMAD.WIDE.U32 R30, R39, 0x4, R30 ;  /* 0x00000004271e9825 */ /* 0x002fc800078e001e */
[----:B------:R-:W-:Y:S02]  /*aef0*/  HFMA2 R39, -RZ, RZ, 0, 0 ;  /* 0x00000000ff277431 */ /* 0x000fe400000001ff */
[----:B--2---:R-:W-:Y:S01]  /*af00*/  @!P2 IMAD.WIDE.U32 R28, R35, 0x4, R28 ;  /* 0x00000004231ca825 */ /* 0x004fe200078e001c */
[----:B------:R-:W-:-:S03]  /*af10*/  MOV R35, RZ ;  /* 0x000000ff00237202 */ /* 0x000fc60000000f00 */
[----:B------:R-:W2:Y:S04]  /*af20*/  @!P1 LDG.E.CONSTANT R39, desc[UR10][R30.64] ;  /* 0x0000000a1e279981 */ /* 0x000ea8000c1e9900 */
[----:B------:R-:W4:Y:S01]  /*af30*/  @!P2 LDG.E.CONSTANT R41, desc[UR10][R28.64] ;  /* 0x0000000a1c29a981 */ /* 0x000f22000c1e9900 */
[----:B---3--:R-:W-:-:S05]  /*af40*/  @!P0 IMAD.WIDE.U32 R32, R20, 0x4, R32 ;  /* 0x0000000414208825 */ /* 0x008fca00078e0020 */
[----:B------:R-:W3:Y:S04]  /*af50*/  @!P0 LDG.E.CONSTANT R35, desc[UR10][R32.64] ;  /* 0x0000000a20238981 */ /* 0x000ee8000c1e9900 */
[----:B------:R1:W-:Y:S04]  /*af60*/  STS [R6+0x600], RZ ;  /* 0x000600ff06007388 */ /* 0x0003e80000000800 */
[----:B--2---:R1:W-:Y:S04]  /*af70*/  STS [R6+0x200], R39 ;  /* 0x0002002706007388 */ /* 0x0043e80000000800 */
[----:B----4-:R1:W-:Y:S04]  /*af80*/  STS [R6+0x400], R41 ;  /* 0x0004002906007388 */ /* 0x0103e80000000800 */
[----:B---3--:R1:W-:Y:S01]  /*af90*/  STS [R6], R35 ;  /* 0x0000002306007388 */ /* 0x0083e20000000800 */
[----:B------:R-:W-:Y:S05]  /*afa0*/  BRA `(.L_x_40) ;  /* 0x00000000001c7947 */ /* 0x000fea0003800000 */
.L_x_39:
[----:B------:R-:W1:Y:S02]  /*afb0*/  LDC.64 R28, c[0x0][0x380] ;  /* 0x0000e000ff1c7b82 */ /* 0x000e640000000a00 */
[----:B-1----:R-:W-:-:S06]  /*afc0*/  IMAD.WIDE.U32 R28, R20, 0x4, R28 ;  /* 0x00000004141c7825 */ /* 0x002fcc00078e001c */
[----:B------:R-:W2:Y:S04]  /*afd0*/  LDG.E.128.CONSTANT R28, desc[UR10][R28.64] ;  /* 0x0000000a1c1c7981 */ /* 0x000ea8000c1e9d00 */
[----:B--2---:R2:W-:Y:S04]  /*afe0*/  STS [R6], R28 ;  /* 0x0000001c06007388 */ /* 0x0045e80000000800 */
[----:B------:R2:W-:Y:S04]  /*aff0*/  STS [R6+0x200], R29 ;  /* 0x0002001d06007388 */ /* 0x0005e80000000800 */
[----:B------:R2:W-:Y:S04]  /*b000*/  STS [R6+0x400], R30 ;  /* 0x0004001e06007388 */ /* 0x0005e80000000800 */
[----:B------:R2:W-:Y:S02]  /*b010*/  STS [R6+0x600], R31 ;  /* 0x0006001f06007388 */ /* 0x0005e40000000800 */
.L_x_40:
[----:B------:R-:W-:Y:S05]  /*b020*/  BSYNC.RECONVERGENT B0 ;  /* 0x0000000000007941 */ /* 0x000fea0003800200 */
.L_x_38:
[----:B--2---:R-:W-:Y:S01]  /*b030*/  VIMNMX.U32 R28, PT, PT, R11, R2, !PT ;  /* 0x000000020b1c7248 */ /* 0x004fe20007fe0000 */
[----:B------:R-:W-:Y:S03]  /*b040*/  BSSY.RECONVERGENT B0, `(.L_x_41) ;  /* 0x0000023000007945 */ /* 0x000fe60003800200 */
[----:B------:R-:W-:-:S13]  /*b050*/  ISETP.GE.U32.AND P0, PT, R28, UR9, PT ;  /* 0x000000091c007c0c */ /* 0x000fda000bf06070 */
[----:B------:R-:W-:Y:S05]  /*b060*/  @!P0 BRA `(.L_x_42) ;  /* 0x0000000000648947 */ /* 0x000fea0003800000 */
        /* <DEDUP_REMOVED lines=9> */
[----:B------:R-:W2:Y:S01]  /*b100*/  @!P1 LDC.64 R30, c[0x0][0x380] ;  /* 0x0000e000ff1e9b82 */ /* 0x000ea20000000a00 */
[C---:B-1----:R-:W-:Y:S02]  /*b110*/  @!P1 IADD3 R39, PT, PT, R19.reuse, 0x1, RZ ;  /* 0x0000000113279810 */ /* 0x042fe40007ffe0ff */
[----:B------:R-:W-:-:S05]  /*b120*/  @!P2 IADD3 R35, PT, PT, R19, 0x2, RZ ;  /* 0x000000021323a810 */ /* 0x000fca0007ffe0ff */
[----:B------:R-:W1:Y:S08]  /*b130*/  @!P2 LDC.64 R28, c[0x0][0x380] ;  /* 0x0000e000ff1cab82 */ /* 0x000e700000000a00 */
[----:B------:R-:W3:Y:S01]  /*b140*/  @!P0 LDC.64 R32, c[0x0][0x380] ;  /* 0x0000e000ff208b82 */ /* 0x000ee20000000a00 */
[----:B--2---:R-:W-:-:S05]  /*b150*/  @!P1 IMAD.WIDE.U32 R30, R39, 0x4, R30 ;  /* 0x00000004271e9825 */ /* 0x004fca00078e001e */
[----:B------:R-:W2:Y:S01]  /*b160*/  @!P1 LDG.E.CONSTANT R40, desc[UR10][R30.64] ;  /* 0x0000000a1e289981 */ /* 0x000ea2000c1e9900 */
[----:B-1----:R-:W-:-:S05]  /*b170*/  @!P2 IMAD.WIDE.U32 R28, R35, 0x4, R28 ;  /* 0x00000004231ca825 */ /* 0x002fca00078e001c */
        /* <DEDUP_REMOVED lines=8> */
.L_x_42:
[----:B------:R-:W2:Y:S02]  /*b200*/  LDC.64 R28, c[0x0][0x380] ;  /* 0x0000e000ff1c7b82 */ /* 0x000ea40000000a00 */
[----:B--2---:R-:W-:-:S06]  /*b210*/  IMAD.WIDE.U32 R28, R19, 0x4, R28 ;  /* 0x00000004131c7825 */ /* 0x004fcc00078e001c */
[----:B------:R-:W2:Y:S04]  /*b220*/  LDG.E.128.CONSTANT R28, desc[UR10][R28.64] ;  /* 0x0000000a1c1c7981 */ /* 0x000ea8000c1e9d00 */
[----:B--2---:R2:W-:Y:S04]  /*b230*/  STS [R7], R28 ;  /* 0x0000001c07007388 */ /* 0x0045e80000000800 */
[----:B------:R2:W-:Y:S04]  /*b240*/  STS [R7+0x200], R29 ;  /* 0x0002001d07007388 */ /* 0x0005e80000000800 */
[----:B------:R2:W-:Y:S04]  /*b250*/  STS [R7+0x400], R30 ;  /* 0x0004001e07007388 */ /* 0x0005e80000000800 */
[----:B------:R2:W-:Y:S02]  /*b260*/  STS [R7+0x600], R31 ;  /* 0x0006001f07007388 */ /* 0x0005e40000000800 */
.L_x_43:
[----:B------:R-:W-:Y:S05]  /*b270*/  BSYNC.RECONVERGENT B0 ;  /* 0x0000000000007941 */ /* 0x000fea0003800200 */
.L_x_41:
[----:B------:R-:W-:Y:S01]  /*b280*/  VIMNMX.U32 R2, PT, PT, R10, R2, !PT ;  /* 0x000000020a027248 */ /* 0x000fe20007fe0000 */
[----:B------:R-:W-:Y:S03]  /*b290*/  BSSY.RECONVERGENT B0, `(.L_x_44) ;  /* 0x0000023000007945 */ /* 0x000fe60003800200 */
[----:B------:R-:W-:-:S13]  /*b2a0*/  ISETP.GE.U32.AND P0, PT, R2, UR9, PT ;  /* 0x0000000902007c0c */ /* 0x000fda000bf06070 */
[----:B------:R-:W-:Y:S05]  /*b2b0*/  @!P0 BRA `(.L_x_45) ;  /* 0x0000000000648947 */ /* 0x000fea0003800000 */
[----:B--2---:R-:W-:Y:S02]  /*b2c0*/  VIMNMX.U32 R28, PT, PT, R10, R17, !PT ;  /* 0x000000110a1c7248 */ /* 0x004fe40007fe0000 */
[----:B------:R-:W-:Y:S02]  /*b2d0*/  VIADDMNMX.U32 R2, R17, 0x1, R10, !PT ;  /* 0x0000000111027846 */ /* 0x000fe4000780000a */
[----:B------:R-:W-:Y:S02]  /*b2e0*/  ISETP.GE.U32.AND P1, PT, R28, UR9, PT ;  /* 0x000000091c007c0c */ /* 0x000fe4000bf26070 */
[----:B------:R-:W-:Y:S02]  /*b2f0*/  VIMNMX.U32 R34, PT, PT, R10, R34, !PT ;  /* 0x000000220a227248 */ /* 0x000fe40007fe0000 */
[----:B------:R-:W-:Y:S02]  /*b300*/  ISETP.GE.U32.AND P2, PT, R2, UR9, PT ;  /* 0x0000000902007c0c */ /* 0x000fe4000bf46070 */
[----:B------:R-:W-:-:S02]  /*b310*/  ISETP.GE.U32.AND P0, PT, R34, UR9, PT ;  /* 0x0000000922007c0c */ /* 0x000fc4000bf06070 */
[----:B-1----:R-:W-:-:S05]  /*b320*/  MOV R41, RZ ;  /* 0x000000ff00297202 */ /* 0x002fca0000000f00 */
        /* <DEDUP_REMOVED lines=18> */
.L_x_45:
[----:B--2---:R-:W2:Y:S02]  /*b450*/  LDC.64 R28, c[0x0][0x380] ;  /* 0x0000e000ff1c7b82 */ /* 0x004ea40000000a00 */
[----:B--2---:R-:W-:-:S06]  /*b460*/  IMAD.WIDE.U32 R28, R18, 0x4, R28 ;  /* 0x00000004121c7825 */ /* 0x004fcc00078e001c */
[----:B------:R-:W2:Y:S04]  /*b470*/  LDG.E.128.CONSTANT R28, desc[UR10][R28.64] ;  /* 0x0000000a1c1c7981 */ /* 0x000ea8000c1e9d00 */
[----:B--2---:R2:W-:Y:S04]  /*b480*/  STS [R8], R28 ;  /* 0x0000001c08007388 */ /* 0x0045e80000000800 */
[----:B------:R2:W-:Y:S04]  /*b490*/  STS [R8+0x200], R29 ;  /* 0x0002001d08007388 */ /* 0x0005e80000000800 */
[----:B------:R2:W-:Y:S04]  /*b4a0*/  STS [R8+0x400], R30 ;  /* 0x0004001e08007388 */ /* 0x0005e80000000800 */
[----:B------:R2:W-:Y:S02]  /*b4b0*/  STS [R8+0x600], R31 ;  /* 0x0006001f08007388 */ /* 0x0005e40000000800 */
.L_x_46:
[----:B------:R-:W-:Y:S05]  /*b4c0*/  BSYNC.RECONVERGENT B0 ;  /* 0x0000000000007941 */ /* 0x000fea0003800200 */
.L_x_44:
[----:B------:R-:W2:Y:S01]  /*b4d0*/  S2R R2, SR_TID.X ;  /* 0x0000000000027919 */ /* 0x000ea20000002100 */
[----:B------:R-:W3:Y:S01]  /*b4e0*/  S2UR UR7, SR_CgaCtaId ;  /* 0x00000000000779c3 */ /* 0x000ee20000008800 */
[----:B------:R-:W-:-:S04]  /*b4f0*/  DEPBAR.LE SB0, 0x0 ;  /* 0x000080000000791a */ /* 0x000fc80000000000 */
[----:B------:R-:W-:Y:S01]  /*b500*/  UMOV UR6, 0x400 ;  /* 0x0000040000067882 */ /* 0x000fe20000000000 */
[----:B------:R-:W-:Y:S01]  /*b510*/  UIADD3 UR5, UPT, UPT, UR5, 0x1, URZ ;  /* 0x0000000105057890 */ /* 0x000fe2000fffe0ff */
[----:B------:R-:W-:Y:S02]  /*b520*/  IADD3 R4, PT, PT, R4, 0x20, RZ ;  /* 0x0000002004047810 */ /* 0x000fe40007ffe0ff */
[----:B------:R-:W-:Y:S01]  /*b530*/  IADD3 R15, PT, PT, R15, 0x20, RZ ;  /* 0x000000200f0f7810 */ /* 0x000fe20007ffe0ff */
[----:B------:R-:W-:Y:S01]  /*b540*/  UISETP.NE.AND UP0, UPT, UR5, URZ, UPT ;  /* 0x000000ff0500728c */ /* 0x000fe2000bf05270 */
[----:B------:R-:W-:Y:S02]  /*b550*/  IADD3 R16, PT, PT, R16, 0x20, RZ ;  /* 0x0000002010107810 */ /* 0x000fe40007ffe0ff */
[----:B------:R-:W-:Y:S02]  /*b560*/  IADD3 R17, PT, PT, R17, 0x20, RZ ;  /* 0x0000002011117810 */ /* 0x000fe40007ffe0ff */
[----:B------:R-:W-:-:S02]  /*b570*/  IADD3 R18, PT, PT, R18, 0x20, RZ ;  /* 0x0000002012127810 */ /* 0x000fc40007ffe0ff */
[----:B------:R-:W-:Y:S02]  /*b580*/  IADD3 R19, PT, PT, R19, 0x20, RZ ;  /* 0x0000002013137810 */ /* 0x000fe40007ffe0ff */
[----:B------:R-:W-:Y:S02]  /*b590*/  IADD3 R20, PT, PT, R20, 0x20, RZ ;  /* 0x0000002014147810 */ /* 0x000fe40007ffe0ff */
[----:B------:R-:W-:Y:S02]  /*b5a0*/  IADD3 R21, PT, PT, R21, 0x20, RZ ;  /* 0x0000002015157810 */ /* 0x000fe40007ffe0ff */
[----:B------:R-:W-:Y:S01]  /*b5b0*/  IADD3 R22, PT, PT, R22, 0x20, RZ ;  /* 0x0000002016167810 */ /* 0x000fe20007ffe0ff */
[----:B---3--:R-:W-:Y:S02]  /*b5c0*/  ULEA UR8, UR7, UR6, 0x18 ;  /* 0x0000000607087291 */ /* 0x008fe4000f8ec0ff */
[----:B------:R-:W-:-:S04]  /*b5d0*/  UIADD3 UR6, UPT, UPT, UR6, 0x4000, URZ ;  /* 0x0000400006067890 */ /* 0x000fc8000fffe0ff */
[----:B------:R-:W-:Y:S01]  /*b5e0*/  ULEA UR6, UR7, UR6, 0x18 ;  /* 0x0000000607067291 */ /* 0x000fe2000f8ec0ff */
[C---:B--2---:R-:W-:Y:S02]  /*b5f0*/  SHF.L.U32 R28, R2.reuse, 0x1, RZ ;  /* 0x00000001021c7819 */ /* 0x044fe400000006ff */
[C---:B------:R-:W-:Y:S02]  /*b600*/  SHF.L.U32 R30, R2.reuse, 0x2, RZ ;  /* 0x00000002021e7819 */ /* 0x040fe400000006ff */
[C---:B------:R-:W-:Y:S02]  /*b610*/  SHF.L.U32 R54, R2.reuse, 0x3, RZ ;  /* 0x0000000302367819 */ /* 0x040fe400000006ff */
[----:B------:R-:W-:Y:S02]  /*b620*/  SHF.L.U32 R55, R2, 0x5, RZ ;  /* 0x0000000502377819 */ /* 0x000fe400000006ff */
[----:B------:R-:W-:Y:S02]  /*b630*/  LOP3.LUT R29, R28, 0x100, RZ, 0xc0, !PT ;  /* 0x000001001c1d7812 */ /* 0x000fe400078ec0ff */
[----:B------:R-:W-:-:S02]  /*b640*/  LOP3.LUT R30, R30, 0x180, RZ, 0xc0, !PT ;  /* 0x000001801e1e7812 */ /* 0x000fc400078ec0ff */
[----:B------:R-:W-:Y:S01]  /*b650*/  LOP3.LUT R54, R29, 0xe0, R54, 0xf8, !PT ;  /* 0x000000e01d367812 */ /* 0x000fe200078ef836 */
[----:B------:R-:W-:Y:S01]  /*b660*/  BAR.SYNC.DEFER_BLOCKING 0x0 ;  /* 0x0000000000007b1d */ /* 0x000fe20000010000 */
[----:B------:R-:W-:-:S05]  /*b670*/  LOP3.LUT R55, R30, 0x60, R55, 0xf8, !PT ;  /* 0x000000601e377812 */ /* 0x000fca00078ef837 */
[----:B------:R-:W-:Y:S04]  /*b680*/  LDS.128 R48, [R54+UR8] ;  /* 0x0000000836307984 */ /* 0x000fe80008000c00 */
[----:B------:R-:W2:Y:S04]  /*b690*/  LDS.128 R28, [R55+UR6] ;  /* 0x00000006371c7984 */ /* 0x000ea80008000c00 */
[----:B-1----:R-:W1:Y:S04]  /*b6a0*/  LDS.128 R32, [R54+UR8+0x10] ;  /* 0x0000100836207984 */ /* 0x002e680008000c00 */
[----:B------:R-:W3:Y:S01]  /*b6b0*/  LDS.128 R40, [R55+UR6+0x10] ;  /* 0x0000100637287984 */ /* 0x000ee20008000c00 */
[-C--:B--2---:R-:W-:Y:S01]  /*b6c0*/  FFMA R80, R48, R28.reuse, R80 ;  /* 0x0000001c30507223 */ /* 0x084fe20000000050 */
[-C--:B------:R-:W-:Y:S01]  /*b6d0*/  FFMA R89, R49, R28.reuse, R89 ;  /* 0x0000001c31597223 */ /* 0x080fe20000000059 */
[-C--:B------:R-:W-:Y:S01]  /*b6e0*/  FFMA R93, R50, R28.reuse, R93 ;  /* 0x0000001c325d7223 */ /* 0x080fe2000000005d */
[-C--:B------:R-:W-:Y:S01]  /*b6f0*/  FFMA R97, R51, R28.reuse, R97 ;  /* 0x0000001c33617223 */ /* 0x080fe20000000061 */
[-C--:B-1----:R-:W-:Y:S01]  /*b700*/  FFMA R101, R32, R28.reuse, R101 ;  /* 0x0000001c20657223 */ /* 0x082fe20000000065 */
        /* <DEDUP_REMOVED lines=43> */
[----:B------:R-:W-:Y:S01]  /*b9c0*/  LDS.128 R44, [R54+UR8+0x200] ;  /* 0x00020008362c7984 */ /* 0x000fe20008000c00 */
[C---:B------:R-:W-:Y:S01]  /*b9d0*/  FFMA R70, R32.reuse, R40, R70 ;  /* 0x0000002820467223 */ /* 0x040fe20000000046 */
[C---:B------:R-:W-:Y:S01]  /*b9e0*/  FFMA R69, R32.reuse, R41, R69 ;  /* 0x0000002920457223 */ /* 0x040fe20000000045 */
[C---:B------:R-:W-:Y:S01]  /*b9f0*/  FFMA R73, R32.reuse, R42, R73 ;  /* 0x0000002a20497223 */ /* 0x040fe20000000049 */
[----:B------:R-:W1:Y:S01]  /*ba00*/  LDS.128 R28, [R55+UR6+0x200] ;  /* 0x00020006371c7984 */ /* 0x000e620008000c00 */
[----:B------:R-:W-:Y:S01]  /*ba10*/  FFMA R56, R32, R43, R56 ;  /* 0x0000002b20387223 */ /* 0x000fe20000000038 */
[C---:B------:R-:W-:Y:S01]  /*ba20*/  FFMA R75, R33.reuse, R40, R75 ;  /* 0x00000028214b7223 */ /* 0x040fe2000000004b */
[C---:B------:R-:W-:Y:S01]  /*ba30*/  FFMA R76, R33.reuse, R41, R76 ;  /* 0x00000029214c7223 */ /* 0x040fe2000000004c */
[----:B------:R-:W2:Y:S01]  /*ba40*/  LDS.128 R36, [R54+UR8+0x210] ;  /* 0x0002100836247984 */ /* 0x000ea20008000c00 */
[C---:B------:R-:W-:Y:S01]  /*ba50*/  FFMA R77, R33.reuse, R42, R77 ;  /* 0x0000002a214d7223 */ /* 0x040fe2000000004d */
[----:B------:R-:W-:Y:S01]  /*ba60*/  FFMA R87, R33, R43, R87 ;  /* 0x0000002b21577223 */ /* 0x000fe20000000057 */
[C---:B------:R-:W-:Y:S01]  /*ba70*/  FFMA R79, R34.reuse, R40, R79 ;  /* 0x00000028224f7223 */ /* 0x040fe2000000004f */
[----:B------:R-:W3:Y:S01]  /*ba80*/  LDS.128 R48, [R55+UR6+0x210] ;  /* 0x0002100637307984 */ /* 0x000ee20008000c00 */
        /* <DEDUP_REMOVED lines=61> */
[----:B------:R-:W2:Y:S01]  /*be60*/  LDS.128 R44, [R55+UR6+0x410] ;  /* 0x00041006372c7984 */ /* 0x000ea20008000c00 */
        /* <DEDUP_REMOVED lines=812> */
[-C--:B------:R-:W-:Y:S01]  /*f130*/  FFMA R121, R39, R48.reuse, R110 ;  /* 0x0000003027797223 */ /* 0x080fe2000000006e */
[C---:B------:R-:W-:Y:S01]  /*f140*/  FFMA R70, R36.reuse, R48, R70 ;  /* 0x0000003024467223 */ /* 0x040fe20000000046 */
[C---:B------:R-:W-:Y:S01]  /*f150*/  FFMA R69, R36.reuse, R49, R69 ;  /* 0x0000003124457223 */ /* 0x040fe20000000045 */
[----:B------:R-:W2:Y:S01]  /*f160*/  LDS.128 R44, [R55+UR6+0x1c10] ;  /* 0x001c1006372c7984 */ /* 0x000ea20008000c00 */
        /* <DEDUP_REMOVED lines=8> */
[CC--:B------:R-:W-:Y:S01]  /*f1f0*/  FFMA R57, R38.reuse, R50.reuse, R57 ;  /* 0x0000003226397223 */ /* 0x0c0fe20000000039 */
[----:B------:R-:W-:Y:S01]  /*f200*/  FFMA R120, R38, R51, R58 ;  /* 0x0000003326787223 */ /* 0x000fe2000000003a */
[C---:B------:R-:W-:Y:S01]  /*f210*/  FFMA R110, R39.reuse, R49, R105 ;  /* 0x00000031276e7223 */ /* 0x040fe20000000069 */
[C---:B------:R-:W-:Y:S01]  /*f220*/  FFMA R109, R39.reuse, R50, R109 ;  /* 0x00000032276d7223 */ /* 0x040fe2000000006d */
[----:B------:R-:W-:Y:S01]  /*f230*/  FFMA R123, R39, R51, R59 ;  /* 0x00000033277b7223 */ /* 0x000fe2000000003b */
[-C--:B---3--:R-:W-:Y:S01]  /*f240*/  FFMA R101, R40, R32.reuse, R101 ;  /* 0x0000002028657223 */ /* 0x088fe20000000065 */
[----:B------:R-:W-:Y:S01]  /*f250*/  LDS.128 R48, [R55+UR6+0x1e00] ;  /* 0x001e000637307984 */ /* 0x000fe20008000c00 */
        /* <DEDUP_REMOVED lines=13> */
[----:B------:R-:W-:Y:S01]  /*f330*/  FFMA R58, R42, R35, R118 ;  /* 0x000000232a3a7223 */ /* 0x000fe20000000076 */
[----:B------:R-:W3:Y:S01]  /*f340*/  LDS.128 R36, [R54+UR8+0x1e00] ;  /* 0x001e000836247984 */ /* 0x000ee20008000c00 */
[-C--:B-1----:R-:W-:Y:S01]  /*f350*/  FFMA R122, R28, R32.reuse, R80 ;  /* 0x000000201c7a7223 */ /* 0x082fe20000000050 */
        /* <DEDUP_REMOVED lines=31> */
[----:B------:R-:W-:Y:S01]  /*f550*/  FFMA R80, R43, R35, R119 ;  /* 0x000000232b507223 */ /* 0x000fe20000000077 */
        /* <DEDUP_REMOVED lines=12> */
[CC--:B------:R-:W-:Y:S01]  /*f620*/  FFMA R78, R42.reuse, R45.reuse, R78 ;  /* 0x0000002d2a4e7223 */ /* 0x0c0fe2000000004e */
[----:B------:R-:W-:Y:S01]  /*f630*/  FFMA R57, R42, R46, R57 ;  /* 0x0000002e2a397223 */ /* 0x000fe20000000039 */
[C---:B------:R-:W-:Y:S01]  /*f640*/  FFMA R121, R43.reuse, R44, R121 ;  /* 0x0000002c2b797223 */ /* 0x040fe20000000079 */
[C---:B------:R-:W-:Y:S01]  /*f650*/  FFMA R110, R43.reuse, R45, R110 ;  /* 0x0000002d2b6e7223 */ /* 0x040fe2000000006e */
[C---:B------:R-:W-:Y:S01]  /*f660*/  FFMA R109, R43.reuse, R46, R109 ;  /* 0x0000002e2b6d7223 */ /* 0x040fe2000000006d */
        /* <DEDUP_REMOVED lines=17> */
[----:B------:R-:W-:Y:S04]  /*f780*/  LDS.128 R44, [R54+UR8+0x2000] ;  /* 0x00200008362c7984 */ /* 0x000fe80008000c00 */
[----:B------:R-:W3:Y:S01]  /*f790*/  LDS.128 R40, [R55+UR6+0x2010] ;  /* 0x0020100637287984 */ /* 0x000ee20008000c00 */
[CC--:B-1----:R-:W-:Y:S01]  /*f7a0*/  FFMA R117, R31.reuse, R49.reuse, R116 ;  /* 0x000000311f757223 */ /* 0x0c2fe20000000074 */
[----:B------:R-:W-:Y:S01]  /*f7b0*/  FFMA R116, R31, R50, R59 ;  /* 0x000000321f747223 */ /* 0x000fe2000000003b */
[C---:B------:R-:W-:Y:S01]  /*f7c0*/  FFMA R101, R28.reuse, R48, R101 ;  /* 0x000000301c657223 */ /* 0x040fe20000000065 */
        /* <DEDUP_REMOVED lines=26> */
[-C--:B------:R-:W-:Y:S01]  /*f970*/  FFMA R58, R30, R51.reuse, R58 ;  /* 0x000000331e3a7223 */ /* 0x080fe2000000003a */
        /* <DEDUP_REMOVED lines=36> */
[----:B------:R-:W-:Y:S04]  /*fbc0*/  LDS.128 R28, [R55+UR6+0x2200] ;  /* 0x00220006371c7984 */ /* 0x000fe80008000c00 */
[----:B------:R-:W-:Y:S01]  /*fbd0*/  LDS.128 R32, [R55+UR6+0x2210] ;  /* 0x0022100637207984 */ /* 0x000fe20008000c00 */
[C---:B-1----:R-:W-:Y:S01]  /*fbe0*/  FFMA R80, R44.reuse, R36, R120 ;  /* 0x000000242c507223 */ /* 0x042fe20000000078 */
        /* <DEDUP_REMOVED lines=934> */
[----:B------:R3:W-:Y:S01]  /*13650*/  LDS.128 R32, [R55+UR6+0x3e10] ;  /* 0x003e100637207984 */ /* 0x0007e20008000c00 */
        /* <DEDUP_REMOVED lines=8> */
[-C--:B--2---:R-:W-:Y:S01]  /*136e0*/  FFMA R80, R48, R36.reuse, R80 ;  /* 0x0000002430507223 */ /* 0x084fe20000000050 */
[-C--:B------:R-:W-:Y:S01]  /*136f0*/  FFMA R89, R49, R36.reuse, R89 ;  /* 0x0000002431597223 */ /* 0x080fe20000000059 */
[-C--:B------:R-:W-:Y:S01]  /*13700*/  FFMA R93, R50, R36.reuse, R93 ;  /* 0x00000024325d7223 */ /* 0x080fe2000000005d */
[-C--:B------:R-:W-:Y:S01]  /*13710*/  FFMA R97, R51, R36.reuse, R97 ;  /* 0x0000002433617223 */ /* 0x080fe20000000061 */
[-C--:B------:R-:W-:Y:S01]  /*13720*/  FFMA R105, R41, R36.reuse, R105 ;  /* 0x0000002429697223 */ /* 0x080fe20000000069 */
[-C--:B------:R-:W-:Y:S01]  /*13730*/  FFMA R113, R42, R36.reuse, R113 ;  /* 0x000000242a717223 */ /* 0x080fe20000000071 */
[----:B------:R-:W-:Y:S01]  /*13740*/  FFMA R40, R43, R36, R118 ;  /* 0x000000242b287223 */ /* 0x000fe20000000076 */
[----:B------:R-:W-:Y:S01]  /*13750*/  MOV R36, UR9 ;  /* 0x0000000900247c02 */ /* 0x000fe20008000f00 */
        /* <DEDUP_REMOVED lines=23> */
[----:B------:R-:W-:Y:S01]  /*138d0*/  LEA R3, R36, R3, 0x5 ;  /* 0x0000000324037211 */ /* 0x000fe200078e28ff */
[C---:B---3--:R-:W-:Y:S01]  /*138e0*/  FFMA R55, R43.reuse, R38, R116 ;  /* 0x000000262b377223 */ /* 0x048fe20000000074 */
[----:B------:R-:W-:Y:S01]  /*138f0*/  FFMA R59, R43, R39, R59 ;  /* 0x000000272b3b7223 */ /* 0x000fe2000000003b */
[C---:B------:R-:W-:Y:S01]  /*13900*/  FFMA R84, R48.reuse, R28, R84 ;  /* 0x0000001c30547223 */ /* 0x040fe20000000054 */
        /* <DEDUP_REMOVED lines=22> */
[----:B------:R-:W-:Y:S01]  /*13a70*/  MOV R118, UR9 ;  /* 0x0000000900767c02 */ /* 0x000fe20008000f00 */
[C---:B------:R-:W-:Y:S01]  /*13a80*/  FFMA R29, R43.reuse, R29, R110 ;  /* 0x0000001d2b1d7223 */ /* 0x040fe2000000006e */
[----:B------:R-:W-:Y:S01]  /*13a90*/  MOV R115, UR9 ;  /* 0x0000000900737c02 */ /* 0x000fe20008000f00 */
[C---:B------:R-:W-:Y:S01]  /*13aa0*/  FFMA R30, R43.reuse, R30, R109 ;  /* 0x0000001e2b1e7223 */ /* 0x040fe2000000006d */
[----:B------:R-:W-:Y:S01]  /*13ab0*/  MOV R117, UR9 ;  /* 0x0000000900757c02 */ /* 0x000fe20008000f00 */
[----:B------:R-:W-:Y:S01]  /*13ac0*/  FFMA R31, R43, R31, R114 ;  /* 0x0000001f2b1f7223 */ /* 0x000fe20000000072 */
[----:B------:R-:W-:-:S02]  /*13ad0*/  LEA R13, R118, R13, 0x5 ;  /* 0x0000000d760d7211 */ /* 0x000fc400078e28ff */
[----:B------:R-:W-:Y:S02]  /*13ae0*/  LEA R24, R115, R24, 0x5 ;  /* 0x0000001873187211 */ /* 0x000fe400078e28ff */
[----:B------:R-:W-:Y:S01]  /*13af0*/  LEA R14, R117, R14, 0x5 ;  /* 0x0000000e750e7211 */ /* 0x000fe200078e28ff */
        /* <DEDUP_REMOVED lines=16> */
[-C--:B------:R-:W-:Y:S01]  /*13c00*/  FFMA R37, R38, R47.reuse, R58 ;  /* 0x0000002f26257223 */ /* 0x080fe2000000003a */
[-C--:B--2---:R-:W-:Y:S01]  /*13c10*/  FFMA R83, R48, R47.reuse, R83 ;  /* 0x0000002f30537223 */ /* 0x084fe20000000053 */
[-C--:B------:R-:W-:Y:S01]  /*13c20*/  FFMA R92, R49, R47.reuse, R92 ;  /* 0x0000002f315c7223 */ /* 0x080fe2000000005c */
[-C--:B------:R-:W-:Y:S01]  /*13c30*/  FFMA R96, R50, R47.reuse, R96 ;  /* 0x0000002f32607223 */ /* 0x080fe20000000060 */
        /* <DEDUP_REMOVED lines=14> */
[C---:B------:R-:W-:Y:S01]  /*13d20*/  FFMA R112, R38.reuse, R45, R112 ;  /* 0x0000002d26707223 */ /* 0x040fe20000000070 */
[----:B------:R-:W-:Y:S01]  /*13d30*/  FFMA R111, R38, R46, R111 ;  /* 0x0000002e266f7223 */ /* 0x000fe2000000006f */
        /* <DEDUP_REMOVED lines=28> */
[----:B------:R-:W-:Y:S06]  /*13f00*/  BAR.SYNC.DEFER_BLOCKING 0x0 ;  /* 0x0000000000007b1d */ /* 0x000fec0000010000 */
[----:B------:R-:W-:Y:S05]  /*13f10*/  BRA.U UP0, `(.L_x_47) ;  /* 0xffffff6100d47547 */ /* 0x000fea000b83ffff */
.L_x_0:
[----:B------:R-:W-:Y:S01]  /*13f20*/  SHF.R.U32.HI R3, RZ, 0x1, R2 ;  /* 0x00000001ff037819 */ /* 0x000fe20000011602 */
[----:B------:R-:W-:Y:S01]  /*13f30*/  BSSY.RECONVERGENT B0, `(.L_x_48) ;  /* 0x0000028000007945 */ /* 0x000fe20003800200 */
[----:B------:R-:W-:Y:S02]  /*13f40*/  SHF.L.U32 R4, R2, 0x1, RZ ;  /* 0x0000000102047819 */ /* 0x000fe400000006ff */
[----:B------:R-:W-:Y:S02]  /*13f50*/  LOP3.LUT R3, R3, 0x40, RZ, 0xc0, !PT ;  /* 0x0000004003037812 */ /* 0x000fe400078ec0ff */
[----:B------:R-:W-:Y:S02]  /*13f60*/  LOP3.LUT R4, R4, 0x38, RZ, 0xc0, !PT ;  /* 0x0000003804047812 */ /* 0x000fe400078ec0ff */
[----:B------:R-:W-:Y:S02]  /*13f70*/  LEA R3, R0, R3, 0x7 ;  /* 0x0000000300037211 */ /* 0x000fe400078e38ff */
[----:B------:R-:W-:-:S02]  /*13f80*/  LOP3.LUT R0, R2, 0x60, RZ, 0xc0, !PT ;  /* 0x0000006002007812 */ /* 0x000fc400078ec0ff */
[----:B------:R-:W-:Y:S02]  /*13f90*/  IADD3 R11, PT, PT, R3, R4, RZ ;  /* 0x00000004030b7210 */ /* 0x000fe40007ffe0ff */
[----:B------:R-:W-:Y:S02]  /*13fa0*/  SHF.L.U32 R3, R2, 0x3, RZ ;  /* 0x0000000302037819 */ /* 0x000fe400000006ff */
[----:B------:R-:W-:Y:S02]  /*13fb0*/  ISETP.GE.U32.AND P0, PT, R11, UR9, PT ;  /* 0x000000090b007c0c */ /* 0x000fe4000bf06070 */
[----:B------:R-:W-:Y:S02]  /*13fc0*/  LOP3.LUT R3, R3, 0x18, RZ, 0xc0, !PT ;  /* 0x0000001803037812 */ /* 0x000fe400078ec0ff */
[C---:B------:R-:W-:Y:S02]  /*13fd0*/  IADD3 R21, PT, PT, R11.reuse, 0x1, RZ ;  /* 0x000000010b157810 */ /* 0x040fe40007ffe0ff */
[----:B------:R-:W-:-:S02]  /*13fe0*/  IADD3 R19, PT, PT, R11, 0x2, RZ ;  /* 0x000000020b137810 */ /* 0x000fc40007ffe0ff */
[----:B------:R-:W-:-:S05]  /*13ff0*/  IADD3 R0, PT, PT, R0, UR4, R3 ;  /* 0x0000000400007c10 */ /* 0x000fca000fffe003 */
[----:B------:R-:W-:Y:S05]  /*14000*/  @P0 BRA `(.L_x_49) ;  /* 0x0000000000680947 */ /* 0x000fea0003800000 */
[----:B------:R-:W2:Y:S01]  /*14010*/  LDC.64 R2, c[0x0][0x390] ;  /* 0x0000e400ff027b82 */ /* 0x000ea20000000a00 */
[C---:B------:R-:W-:Y:S01]  /*14020*/  IADD3 R4, PT, PT, R0.reuse, 0x1, RZ ;  /* 0x0000000100047810 */ /* 0x040fe20007ffe0ff */
[----:B------:R-:W-:Y:S01]  /*14030*/  IMAD R5, R11, UR9, R0 ;  /* 0x000000090b057c24 */ /* 0x000fe2000f8e0200 */
[----:B------:R-:W-:Y:S02]  /*14040*/  ISETP.GE.U32.AND P6, PT, R0, UR9, PT ;  /* 0x0000000900007c0c */ /* 0x000fe4000bfc6070 */
[----:B------:R-:W-:Y:S02]  /*14050*/  ISETP.GE.U32.AND P5, PT, R4, UR9, PT ;  /* 0x0000000904007c0c */ /* 0x000fe4000bfa6070 */
[C---:B------:R-:W-:Y:S02]  /*14060*/  IADD3 R6, PT, PT, R0.reuse, 0x2, RZ ;  /* 0x0000000200067810 */ /* 0x040fe40007ffe0ff */
[----:B------:R-:W-:Y:S02]  /*14070*/  IADD3 R4, PT, PT, R0, 0x4, RZ ;  /* 0x0000000400047810 */ /* 0x000fe40007ffe0ff */
[----:B------:R-:W-:-:S02]  /*14080*/  ISETP.GE.U32.AND P4, PT, R6, UR9, PT ;  /* 0x0000000906007c0c */ /* 0x000fc4000bf86070 */
[----:B------:R-:W-:Y:S02]  /*14090*/  ISETP.GE.U32.AND P2, PT, R4, UR9, PT ;  /* 0x0000000904007c0c */ /* 0x000fe4000bf46070 */
[C---:B------:R-:W-:Y:S02]  /*140a0*/  IADD3 R7, PT, PT, R0.reuse, 0x3, RZ ;  /* 0x0000000300077810 */ /* 0x040fe40007ffe0ff */
[C---:B------:R-:W-:Y:S02]  /*140b0*/  IADD3 R6, PT, PT, R0.reuse, 0x6, RZ ;  /* 0x0000000600067810 */ /* 0x040fe40007ffe0ff */
[----:B------:R-:W-:Y:S02]  /*140c0*/  IADD3 R4, PT, PT, R0, 0x7, RZ ;  /* 0x0000000700047810 */ /* 0x000fe40007ffe0ff */
[----:B------:R-:W-:Y:S02]  /*140d0*/  ISETP.GE.U32.AND P3, PT, R7, UR9, PT ;  /* 0x0000000907007c0c */ /* 0x000fe4000bf66070 */
[----:B------:R-:W-:Y:S01]  /*140e0*/  ISETP.GE.U32.AND P0, PT, R6, UR9, PT ;  /* 0x0000000906007c0c */ /* 0x000fe2000bf06070 */
[----:B--2---:R-:W-:Y:S01]  /*140f0*/  IMAD.WIDE.U32 R2, R5, 0x4, R2 ;  /* 0x0000000405027825 */ /* 0x004fe200078e0002 */
[----:B------:R-:W-:-:S04]  /*14100*/  IADD3 R5, PT, PT, R0, 0x5, RZ ;  /* 0x0000000500057810 */ /* 0x000fc80007ffe0ff */
[----:B-1----:R2:W-:Y:S01]  /*14110*/  @!P6 STG.E desc[UR10][R2.64], R80 ;  /* 0x000000500200e986 */ /* 0x0025e2000c10190a */
[----:B------:R-:W-:Y:S02]  /*14120*/  ISETP.GE.U32.AND P1, PT, R5, UR9, PT ;  /* 0x0000000905007c0c */ /* 0x000fe4000bf26070 */
[----:B------:R-:W-:Y:S01]  /*14130*/  ISETP.GE.U32.AND P6, PT, R4, UR9, PT ;  /* 0x0000000904007c0c */ /* 0x000fe2000bfc6070 */
[----:B------:R2:W-:Y:S04]  /*14140*/  @!P5 STG.E desc[UR10][R2.64+0x4], R81 ;  /* 0x000004510200d986 */ /* 0x0005e8000c10190a */
[----:B------:R2:W-:Y:S04]  /*14150*/  @!P4 STG.E desc[UR10][R2.64+0x8], R82 ;  /* 0x000008520200c986 */ /* 0x0005e8000c10190a */
[----:B------:R2:W-:Y:S04]  /*14160*/  @!P3 STG.E desc[UR10][R2.64+0xc], R83 ;  /* 0x00000c530200b986 */ /* 0x0005e8000c10190a */
[----:B------:R2:W-:Y:S04]  /*14170*/  @!P2 STG.E desc[UR10][R2.64+0x10], R84 ;  /* 0x000010540200a986 */ /* 0x0005e8000c10190a */
[----:B------:R2:W-:Y:S04]  /*14180*/  @!P1 STG.E desc[UR10][R2.64+0x14], R85 ;  /* 0x0000145502009986 */ /* 0x0005e8000c10190a */
[----:B------:R2:W-:Y:S04]  /*14190*/  @!P0 STG.E desc[UR10][R2.64+0x18], R86 ;  /* 0x0000185602008986 */ /* 0x0005e8000c10190a */
[----:B------:R2:W-:Y:S02]  /*141a0*/  @!P6 STG.E desc[UR10][R2.64+0x1c], R88 ;  /* 0x00001c580200e986 */ /* 0x0005e4000c10190a */
.L_x_49:
[----:B-1----:R-:W-:Y:S05]  /*141b0*/  BSYNC.RECONVERGENT B0 ;  /* 0x0000000000007941 */ /* 0x002fea0003800200 */
.L_x_48:
[----:B------:R-:W-:Y:S01]  /*141c0*/  ISETP.GE.U32.AND P6, PT, R21, UR9, PT ;  /* 0x0000000915007c0c */ /* 0x000fe2000bfc6070 */
[----:B------:R-:W-:Y:S01]  /*141d0*/  BSSY.RECONVERGENT B0, `(.L_x_50) ;  /* 0x000003c000007945 */ /* 0x000fe20003800200 */
[C---:B------:R-:W-:Y:S02]  /*141e0*/  IADD3 R17, PT, PT, R11.reuse, 0x3, RZ ;  /* 0x000000030b117810 */ /* 0x040fe40007ffe0ff */
[C---:B------:R-:W-:Y:S02]  /*141f0*/  IADD3 R15, PT, PT, R11.reuse, 0x4, RZ ;  /* 0x000000040b0f7810 */ /* 0x040fe40007ffe0ff */
[C---:B------:R-:W-:Y:S02]  /*14200*/  IADD3 R13, PT, PT, R11.reuse, 0x5, RZ ;  /* 0x000000050b0d7810 */ /* 0x040fe40007ffe0ff */
[C---:B------:R-:W-:Y:S02]  /*14210*/  IADD3 R9, PT, PT, R11.reuse, 0x6, RZ ;  /* 0x000000060b097810 */ /* 0x040fe40007ffe0ff */
[----:B------:R-:W-:-:S02]  /*14220*/  IADD3 R11, PT, PT, R11, 0x7, RZ ;  /* 0x000000070b0b7810 */ /* 0x000fc40007ffe0ff */
[----:B------:R-:W-:Y:S02]  /*14230*/  ISETP.GE.U32.AND P4, PT, R19, UR9, PT ;  /* 0x0000000913007c0c */ /* 0x000fe4000bf86070 */
[----:B------:R-:W-:Y:S02]  /*14240*/  ISETP.GE.U32.AND P5, PT, R17, UR9, PT ;  /* 0x0000000911007c0c */ /* 0x000fe4000bfa6070 */
[----:B------:R-:W-:Y:S02]  /*14250*/  ISETP.GE.U32.AND P3, PT, R15, UR9, PT ;  /* 0x000000090f007c0c */ /* 0x000fe4000bf66070 */
[----:B------:R-:W-:Y:S02]  /*14260*/  ISETP.GE.U32.AND P0, PT, R13, UR9, PT ;  /* 0x000000090d007c0c */ /* 0x000fe4000bf06070 */
[----:B------:R-:W-:Y:S02]  /*14270*/  ISETP.GE.U32.AND P1, PT, R9, UR9, PT ;  /* 0x0000000909007c0c */ /* 0x000fe4000bf26070 */
[----:B------:R-:W-:Y:S01]  /*14280*/  ISETP.GE.U32.AND P2, PT, R11, UR9, PT ;  /* 0x000000090b007c0c */ /* 0x000fe2000bf46070 */
[----:B------:R-:W-:-:S12]  /*14290*/  @P6 BRA `(.L_x_51) ;  /* 0x0000000000bc6947 */ /* 0x000fd80003800000 */
[C---:B------:R-:W-:Y:S02]  /*142a0*/  ISETP.GE.U32.AND P6, PT, R0.reuse, UR9, PT ;  /* 0x0000000900007c0c */ /* 0x040fe4000bfc6070 */
[C---:B------:R-:W-:Y:S02]  /*142b0*/  IADD3 R6, PT, PT, R0.reuse, 0x1, RZ ;  /* 0x0000000100067810 */ /* 0x040fe40007ffe0ff */
[----:B------:R-:W-:-:S09]  /*142c0*/  IADD3 R8, PT, PT, R0, 0x2, RZ ;  /* 0x0000000200087810 */ /* 0x000fd20007ffe0ff */
[----:B--2---:R-:W1:Y:S01]  /*142d0*/  @!P6 LDC.64 R2, c[0x0][0x390] ;  /* 0x0000e400ff02eb82 */ /* 0x004e620000000a00 */
[----:B------:R-:W-:-:S04]  /*142e0*/  @!P6 IMAD R5, R21, UR9, R0 ;  /* 0x000000091505ec24 */ /* 0x000fc8000f8e0200 */
[----:B-1----:R-:W-:-:S05]  /*142f0*/  @!P6 IMAD.WIDE.U32 R2, R5, 0x4, R2 ;  /* 0x000000040502e825 */ /* 0x002fca00078e0002 */
[----:B------:R1:W-:Y:S01]  /*14300*/  @!P6 STG.E desc[UR10][R2.64], R89 ;  /* 0x000000590200e986 */ /* 0x0003e2000c10190a */
[----:B------:R-:W-:-:S13]  /*14310*/  ISETP.GE.U32.AND P6, PT, R6, UR9, PT ;  /* 0x0000000906007c0c */ /* 0x000fda000bfc6070 */
[----:B------:R-:W2:Y:S01]  /*14320*/  @!P6 LDC.64 R4, c[0x0][0x390] ;  /* 0x0000e400ff04eb82 */ /* 0x000ea20000000a00 */
[----:B------:R-:W-:-:S04]  /*14330*/  @!P6 IMAD R7, R21, UR9, R6 ;  /* 0x000000091507ec24 */ /* 0x000fc8000f8e0206 */
[----:B--2---:R-:W-:-:S05]  /*14340*/  @!P6 IMAD.WIDE.U32 R4, R7, 0x4, R4 ;  /* 0x000000040704e825 */ /* 0x004fca00078e0004 */
[----:B------:R2:W-:Y:S01]  /*14350*/  @!P6 STG.E desc[UR10][R4.64], R90 ;  /* 0x0000005a0400e986 */ /* 0x0005e2000c10190a */
[----:B------:R-:W-:-:S13]  /*14360*/  ISETP.GE.U32.AND P6, PT, R8, UR9, PT ;  /* 0x0000000908007c0c */ /* 0x000fda000bfc6070 */
[----:B------:R-:W3:Y:S01]  /*14370*/  @!P6 LDC.64 R6, c[0x0][0x390] ;  /* 0x0000e400ff06eb82 */ /* 0x000ee20000000a00 */
[----:B------:R-:W-:Y:S01]  /*14380*/  @!P6 IMAD R23, R21, UR9, R8 ;  /* 0x000000091517ec24 */ /* 0x000fe2000f8e0208 */
[----:B------:R-:W-:-:S03]  /*14390*/  IADD3 R8, PT, PT, R0, 0x3, RZ ;  /* 0x0000000300087810 */ /* 0x000fc60007ffe0ff */
[----:B---3--:R-:W-:-:S05]  /*143a0*/  @!P6 IMAD.WIDE.U32 R6, R23, 0x4, R6 ;  /* 0x000000041706e825 */ /* 0x008fca00078e0006 */
[----:B------:R3:W-:Y:S01]  /*143b0*/  @!P6 STG.E desc[UR10][R6.64], R91 ;  /* 0x0000005b0600e986 */ /* 0x0007e2000c10190a */
[----:B------:R-:W-:-:S13]  /*143c0*/  ISETP.GE.U32.AND P6, PT, R8, UR9, PT ;  /* 0x0000000908007c0c */ /* 0x000fda000bfc6070 */
[----:B-1----:R-:W1:Y:S01]  /*143d0*/  @!P6 LDC.64 R2, c[0x0][0x390] ;  /* 0x0000e400ff02eb82 */ /* 0x002e620000000a00 */
[----:B------:R-:W-:Y:S01]  /*143e0*/  @!P6 IMAD R23, R21, UR9, R8 ;  /* 0x000000091517ec24 */ /* 0x000fe2000f8e0208 */
[----:B------:R-:W-:-:S03]  /*143f0*/  IADD3 R8, PT, PT, R0, 0x4, RZ ;  /* 0x0000000400087810 */ /* 0x000fc60007ffe0ff */
[----:B-1----:R-:W-:-:S05]  /*14400*/  @!P6 IMAD.WIDE.U32 R2, R23, 0x4, R2 ;  /* 0x000000041702e825 */ /* 0x002fca00078e0002 */
[----:B------:R1:W-:Y:S01]  /*14410*/  @!P6 STG.E desc[UR10][R2.64], R92 ;  /* 0x0000005c0200e986 */ /* 0x0003e2000c10190a */
[----:B------:R-:W-:-:S13]  /*14420*/  ISETP.GE.U32.AND P6, PT, R8, UR9, PT ;  /* 0x0000000908007c0c */ /* 0x000fda000bfc6070 */
[----:B--2---:R-:W2:Y:S01]  /*14430*/  @!P6 LDC.64 R4, c[0x0][0x390] ;  /* 0x0000e400ff04eb82 */ /* 0x004ea20000000a00 */
[----:B------:R-:W-:Y:S01]  /*14440*/  @!P6 IMAD R23, R21, UR9, R8 ;  /* 0x000000091517ec24 */ /* 0x000fe2000f8e0208 */
[----:B------:R-:W-:-:S03]  /*14450*/  IADD3 R8, PT, PT, R0, 0x5, RZ ;  /* 0x0000000500087810 */ /* 0x000fc60007ffe0ff */
[----:B--2---:R-:W-:-:S05]  /*14460*/  @!P6 IMAD.WIDE.U32 R4, R23, 0x4, R4 ;  /* 0x000000041704e825 */ /* 0x004fca00078e0004 */
[----:B------:R2:W-:Y:S01]  /*14470*/  @!P6 STG.E desc[UR10][R4.64], R74 ;  /* 0x0000004a0400e986 */ /* 0x0005e2000c10190a */
[----:B------:R-:W-:-:S13]  /*14480*/  ISETP.GE.U32.AND P6, PT, R8, UR9, PT ;  /* 0x0000000908007c0c */ /* 0x000fda000bfc6070 */
[----:B---3--:R-:W3:Y:S01]  /*14490*/  @!P6 LDC.64 R6, c[0x0][0x390] ;  /* 0x0000e400ff06eb82 */ /* 0x008ee20000000a00 */
        /* <DEDUP_REMOVED lines=11> */
[----:B--2---:R-:W1:Y:S01]  /*14550*/  @!P6 LDC.64 R4, c[0x0][0x390] ;  /* 0x0000e400ff04eb82 */ /* 0x004e620000000a00 */
[----:B------:R-:W-:-:S04]  /*14560*/  @!P6 IMAD R21, R21, UR9, R8 ;  /* 0x000000091515ec24 */ /* 0x000fc8000f8e0208 */
[----:B-1----:R-:W-:-:S05]  /*14570*/  @!P6 IMAD.WIDE.U32 R4, R21, 0x4, R4 ;  /* 0x000000041504e825 */ /* 0x002fca00078e0004 */
[----:B------:R3:W-:Y:S02]  /*14580*/  @!P6 STG.E desc[UR10][R4.64], R72 ;  /* 0x000000480400e986 */ /* 0x0007e4000c10190a */
.L_x_51:
[----:B------:R-:W-:Y:S05]  /*14590*/  BSYNC.RECONVERGENT B0 ;  /* 0x0000000000007941 */ /* 0x000fea0003800200 */
.L_x_50:
[----:B------:R-:W-:Y:S04]  /*145a0*/  BSSY.RECONVERGENT B0, `(.L_x_52) ;  /* 0x0000022000007945 */ /* 0x000fe80003800200 */
[----:B------:R-:W-:Y:S05]  /*145b0*/  @P4 BRA `(.L_x_53) ;  /* 0x0000000000804947 */ /* 0x000fea0003800000 */
[----:B--23--:R-:W1:Y:S01]  /*145c0*/  LDC.64 R2, c[0x0][0x390] ;  /* 0x0000e400ff027b82 */ /* 0x00ce620000000a00 */
[C---:B------:R-:W-:Y:S01]  /*145d0*/  IADD3 R4, PT, PT, R0.reuse, 0x1, RZ ;  /* 0x0000000100047810 */ /* 0x040fe20007ffe0ff */
[----:B------:R-:W-:Y:S01]  /*145e0*/  IMAD R5, R19, UR9, R0 ;  /* 0x0000000913057c24 */ /* 0x000fe2000f8e0200 */
[----:B------:R-:W-:Y:S02]  /*145f0*/  ISETP.GE.U32.AND P4, PT, R0, UR9, PT ;  /* 0x0000000900007c0c */ /* 0x000fe4000bf86070 */
[----:B------:R-:W-:Y:S02]  /*14600*/  ISETP.GE.U32.AND P6, PT, R4, UR9, PT ;  /* 0x0000000904007c0c */ /* 0x000fe4000bfc6070 */
[C---:B------:R-:W-:Y:S02]  /*14610*/  IADD3 R6, PT, PT, R0.reuse, 0x2, RZ ;  /* 0x0000000200067810 */ /* 0x040fe40007ffe0ff */
[C---:B------:R-:W-:Y:S02]  /*14620*/  IADD3 R7, PT, PT, R0.reuse, 0x3, RZ ;  /* 0x0000000300077810 */ /* 0x040fe40007ffe0ff */
[----:B------:R-:W-:-:S02]  /*14630*/  IADD3 R8, PT, PT, R0, 0x4, RZ ;  /* 0x0000000400087810 */ /* 0x000fc40007ffe0ff */
[----:B------:R-:W-:Y:S01]  /*14640*/  IADD3 R10, PT, PT, R0, 0x5, RZ ;  /* 0x00000005000a7810 */ /* 0x000fe20007ffe0ff */
[----:B-1----:R-:W-:-:S05]  /*14650*/  IMAD.WIDE.U32 R4, R5, 0x4, R2 ;  /* 0x0000000405047825 */ /* 0x002fca00078e0002 */
[----:B------:R-:W-:Y:S01]  /*14660*/  @!P4 STG.E desc[UR10][R4.64], R93 ;  /* 0x0000005d0400c986 */ /* 0x000fe2000c10190a */
[----:B------:R-:W-:-:S03]  /*14670*/  ISETP.GE.U32.AND P4, PT, R6, UR9, PT ;  /* 0x0000000906007c0c */ /* 0x000fc6000bf86070 */
[----:B------:R1:W-:Y:S01]  /*14680*/  @!P6 STG.E desc[UR10][R4.64+0x4], R94 ;  /* 0x0000045e0400e986 */ /* 0x0003e2000c10190a */
[----:B------:R-:W-:Y:S01]  /*14690*/  ISETP.GE.U32.AND P6, PT, R7, UR9, PT ;  /* 0x0000000907007c0c */ /* 0x000fe2000bfc6070 */
[----:B------:R-:W-:-:S04]  /*146a0*/  IMAD R7, R19, UR9, R6 ;  /* 0x0000000913077c24 */ /* 0x000fc8000f8e0206 */
[----:B------:R-:W-:-:S05]  /*146b0*/  IMAD.WIDE.U32 R6, R7, 0x4, R2 ;  /* 0x0000000407067825 */ /* 0x000fca00078e0002 */
[----:B------:R4:W-:Y:S01]  /*146c0*/  @!P4 STG.E desc[UR10][R6.64], R95 ;  /* 0x0000005f0600c986 */ /* 0x0009e2000c10190a */
[----:B------:R-:W-:Y:S01]  /*146d0*/  ISETP.GE.U32.AND P4, PT, R8, UR9, PT ;  /* 0x0000000908007c0c */ /* 0x000fe2000bf86070 */
[----:B-1----:R-:W-:Y:S01]  /*146e0*/  IMAD R5, R19, UR9, R8 ;  /* 0x0000000913057c24 */ /* 0x002fe2000f8e0208 */
[----:B------:R-:W-:Y:S01]  /*146f0*/  IADD3 R8, PT, PT, R0, 0x6, RZ ;  /* 0x0000000600087810 */ /* 0x000fe20007ffe0ff */
[----:B------:R4:W-:Y:S01]  /*14700*/  @!P6 STG.E desc[UR10][R6.64+0x4], R96 ;  /* 0x000004600600e986 */ /* 0x0009e2000c10190a */
[----:B------:R-:W-:Y:S01]  /*14710*/  ISETP.GE.U32.AND P6, PT, R10, UR9, PT ;  /* 0x000000090a007c0c */ /* 0x000fe2000bfc6070 */
[----:B------:R-:W-:Y:S01]  /*14720*/  IMAD.WIDE.U32 R4, R5, 0x4, R2 ;  /* 0x0000000405047825 */ /* 0x000fe200078e0002 */
[----:B------:R-:W-:-:S03]  /*14730*/  IADD3 R10, PT, PT, R0, 0x7, RZ ;  /* 0x00000007000a7810 */ /* 0x000fc60007ffe0ff */
[----:B------:R-:W-:-:S04]  /*14740*/  IMAD R19, R19, UR9, R8 ;  /* 0x0000000913137c24 */ /* 0x000fc8000f8e0208 */
[----:B------:R4:W-:Y:S01]  /*14750*/  @!P4 STG.E desc[UR10][R4.64], R62 ;  /* 0x0000003e0400c986 */ /* 0x0009e2000c10190a */
[----:B------:R-:W-:Y:S01]  /*14760*/  ISETP.GE.U32.AND P4, PT, R8, UR9, PT ;  /* 0x0000000908007c0c */ /* 0x000fe2000bf86070 */
[----:B------:R-:W-:Y:S02]  /*14770*/  IMAD.WIDE.U32 R2, R19, 0x4, R2 ;  /* 0x0000000413027825 */ /* 0x000fe400078e0002 */
[----:B------:R4:W-:Y:S01]  /*14780*/  @!P6 STG.E desc[UR10][R4.64+0x4], R61 ;  /* 0x0000043d0400e986 */ /* 0x0009e2000c10190a */
[----:B------:R-:W-:-:S09]  /*14790*/  ISETP.GE.U32.AND P6, PT, R10, UR9, PT ;  /* 0x000000090a007c0c */ /* 0x000fd2000bfc6070 */
[----:B------:R4:W-:Y:S04]  /*147a0*/  @!P4 STG.E desc[UR10][R2.64], R60 ;  /* 0x0000003c0200c986 */ /* 0x0009e8000c10190a */
[----:B------:R4:W-:Y:S02]  /*147b0*/  @!P6 STG.E desc[UR10][R2.64+0x4], R66 ;  /* 0x000004420200e986 */ /* 0x0009e4000c10190a */
.L_x_53:
[----:B------:R-:W-:Y:S05]  /*147c0*/  BSYNC.RECONVERGENT B0 ;  /* 0x0000000000007941 */ /* 0x000fea0003800200 */
.L_x_52:
[----:B------:R-:W-:Y:S04]  /*147d0*/  BSSY.RECONVERGENT B0, `(.L_x_54) ;  /* 0x0000031000007945 */ /* 0x000fe80003800200 */
[----:B------:R-:W-:Y:S05]  /*147e0*/  @P5 BRA `(.L_x_55) ;  /* 0x0000000000bc5947 */ /* 0x000fea0003800000 */
[C---:B---34-:R-:W-:Y:S02]  /*147f0*/  IADD3 R6, PT, PT, R0.reuse, 0x1, RZ ;  /* 0x0000000100067810 */ /* 0x058fe40007ffe0ff */
[----:B------:R-:W-:Y:S02]  /*14800*/  ISETP.GE.U32.AND P6, PT, R0, UR9, PT ;  /* 0x0000000900007c0c */ /* 0x000fe4000bfc6070 */
[----:B------:R-:W-:Y:S02]  /*14810*/  ISETP.GE.U32.AND P4, PT, R6, UR9, PT ;  /* 0x0000000906007c0c */ /* 0x000fe4000bf86070 */
[C---:B------:R-:W-:Y:S02]  /*14820*/  IADD3 R8, PT, PT, R0.reuse, 0x2, RZ ;  /* 0x0000000200087810 */ /* 0x040fe40007ffe0ff */
[----:B------:R-:W-:Y:S02]  /*14830*/  IADD3 R10, PT, PT, R0, 0x3, RZ ;  /* 0x00000003000a7810 */ /* 0x000fe40007ffe0ff */
[----:B------:R-:W-:-:S02]  /*14840*/  ISETP.GE.U32.AND P5, PT, R8, UR9, PT ;  /* 0x0000000908007c0c */ /* 0x000fc4000bfa6070 */
[----:B------:R-:W-:-:S03]  /*14850*/  IADD3 R12, PT, PT, R0, 0x4, RZ ;  /* 0x00000004000c7810 */ /* 0x000fc60007ffe0ff */
[----:B--2---:R-:W1:Y:S01]  /*14860*/  @!P6 LDC.64 R2, c[0x0][0x390] ;  /* 0x0000e400ff02eb82 */ /* 0x004e620000000a00 */
[C---:B------:R-:W-:Y:S02]  /*14870*/  @!P6 IMAD R7, R17.reuse, UR9, R0 ;  /* 0x000000091107ec24 */ /* 0x040fe4000f8e0200 */
[----:B------:R-:W-:-:S05]  /*14880*/  @!P4 IMAD R19, R17, UR9, R6 ;  /* 0x000000091113cc24 */ /* 0x000fca000f8e0206 */
[----:B------:R-:W2:Y:S01]  /*14890*/  @!P4 LDC.64 R4, c[0x0][0x390] ;  /* 0x0000e400ff04cb82 */ /* 0x000ea20000000a00 */
[----:B------:R-:W-:Y:S01]  /*148a0*/  @!P5 IMAD R23, R17, UR9, R8 ;  /* 0x000000091117dc24 */ /* 0x000fe2000f8e0208 */
[----:B------:R-:W-:Y:S01]  /*148b0*/  IADD3 R8, PT, PT, R0, 0x5, RZ ;  /* 0x0000000500087810 */ /* 0x000fe20007ffe0ff */
[----:B-1----:R-:W-:-:S05]  /*148c0*/  @!P6 IMAD.WIDE.U32 R2, R7, 0x4, R2 ;  /* 0x000000040702e825 */ /* 0x002fca00078e0002 */
[----:B------:R-:W1:Y:S01]  /*148d0*/  @!P5 LDC.64 R6, c[0x0][0x390] ;  /* 0x0000e400ff06db82 */ /* 0x000e620000000a00 */
[----:B------:R3:W-:Y:S01]  /*148e0*/  @!P6 STG.E desc[UR10][R2.64], R97 ;  /* 0x000000610200e986 */ /* 0x0007e2000c10190a */
[----:B------:R-:W-:Y:S01]  /*148f0*/  ISETP.GE.U32.AND P6, PT, R10, UR9, PT ;  /* 0x000000090a007c0c */ /* 0x000fe2000bfc6070 */
[----:B--2---:R-:W-:-:S05]  /*14900*/  @!P4 IMAD.WIDE.U32 R4, R19, 0x4, R4 ;  /* 0x000000041304c825 */ /* 0x004fca00078e0004 */
[----:B------:R-:W-:Y:S01]  /*14910*/  @!P4 STG.E desc[UR10][R4.64], R98 ;  /* 0x000000620400c986 */ /* 0x000fe2000c10190a */
[----:B------:R-:W-:-:S06]  /*14920*/  ISETP.GE.U32.AND P4, PT, R12, UR9, PT ;  /* 0x000000090c007c0c */ /* 0x000fcc000bf86070 */
[----:B------:R-:W3:Y:S01]  /*14930*/  @!P6 LDC.64 R18, c[0x0][0x390] ;  /* 0x0000e400ff12eb82 */ /* 0x000ee20000000a00 */
[----:B------:R-:W-:Y:S01]  /*14940*/  @!P6 IMAD R25, R17, UR9, R10 ;  /* 0x000000091119ec24 */ /* 0x000fe2000f8e020a */
[----:B------:R-:W-:Y:S01]  /*14950*/  IADD3 R10, PT, PT, R0, 0x6, RZ ;  /* 0x00000006000a7810 */ /* 0x000fe20007ffe0ff */
[----:B-1----:R-:W-:-:S05]  /*14960*/  @!P5 IMAD.WIDE.U32 R6, R23, 0x4, R6 ;  /* 0x000000041706d825 */ /* 0x002fca00078e0006 */
[----:B------:R-:W1:Y:S01]  /*14970*/  @!P4 LDC.64 R20, c[0x0][0x390] ;  /* 0x0000e400ff14cb82 */ /* 0x000e620000000a00 */
[----:B------:R-:W-:Y:S01]  /*14980*/  @!P4 IMAD R23, R17, UR9, R12 ;  /* 0x000000091117cc24 */ /* 0x000fe2000f8e020c */
[----:B------:R2:W-:Y:S01]  /*14990*/  @!P5 STG.E desc[UR10][R6.64], R99 ;  /* 0x000000630600d986 */ /* 0x0005e2000c10190a */
[----:B------:R-:W-:Y:S02]  /*149a0*/  IADD3 R12, PT, PT, R0, 0x7, RZ ;  /* 0x00000007000c7810 */ /* 0x000fe40007ffe0ff */
[----:B------:R-:W-:Y:S01]  /*149b0*/  ISETP.GE.U32.AND P5, PT, R10, UR9, PT ;  /* 0x000000090a007c0c */ /* 0x000fe2000bfa6070 */
[----:B---3--:R-:W-:-:S12]  /*149c0*/  @!P6 IMAD.WIDE.U32 R2, R25, 0x4, R18 ;  /* 0x000000041902e825 */ /* 0x008fd800078e0012 */
[----:B------:R-:W-:Y:S01]  /*149d0*/  @!P5 IMAD R25, R17, UR9, R10 ;  /* 0x000000091119dc24 */ /* 0x000fe2000f8e020a */
[----:B------:R3:W-:Y:S01]  /*149e0*/  @!P6 STG.E desc[UR10][R2.64], R100 ;  /* 0x000000640200e986 */ /* 0x0007e2000c10190a */
[----:B------:R-:W-:Y:S01]  /*149f0*/  ISETP.GE.U32.AND P6, PT, R12, UR9, PT ;  /* 0x000000090c007c0c */ /* 0x000fe2000bfc6070 */
[----:B-1----:R-:W-:Y:S02]  /*14a00*/  @!P4 IMAD.WIDE.U32 R18, R23, 0x4, R20 ;  /* 0x000000041712c825 */ /* 0x002fe400078e0014 */
[----:B------:R-:W1:Y:S03]  /*14a10*/  @!P5 LDC.64 R20, c[0x0][0x390] ;  /* 0x0000e400ff14db82 */ /* 0x000e660000000a00 */
[----:B------:R4:W-:Y:S01]  /*14a20*/  @!P4 STG.E desc[UR10][R18.64], R65 ;  /* 0x000000411200c986 */ /* 0x0009e2000c10190a */
[----:B------:R-:W-:-:S06]  /*14a30*/  ISETP.GE.U32.AND P4, PT, R8, UR9, PT ;  /* 0x0000000908007c0c */ /* 0x000fcc000bf86070 */
[----:B--2---:R-:W2:Y:S08]  /*14a40*/  @!P6 LDC.64 R6, c[0x0][0x390] ;  /* 0x0000e400ff06eb82 */ /* 0x004eb00000000a00 */
[----:B------:R-:W3:Y:S01]  /*14a50*/  @!P4 LDC.64 R4, c[0x0][0x390] ;  /* 0x0000e400ff04cb82 */ /* 0x000ee20000000a00 */
[C---:B------:R-:W-:Y:S02]  /*14a60*/  @!P4 IMAD R23, R17.reuse, UR9, R8 ;  /* 0x000000091117cc24 */ /* 0x040fe4000f8e0208 */
[----:B------:R-:W-:-:S04]  /*14a70*/  @!P6 IMAD R17, R17, UR9, R12 ;  /* 0x000000091111ec24 */ /* 0x000fc8000f8e020c */
[----:B--2---:R-:W-:-:S04]  /*14a80*/  @!P6 IMAD.WIDE.U32 R6, R17, 0x4, R6 ;  /* 0x000000041106e825 */ /* 0x004fc800078e0006 */
[----:B---3--:R-:W-:-:S04]  /*14a90*/  @!P4 IMAD.WIDE.U32 R2, R23, 0x4, R4 ;  /* 0x000000041702c825 */ /* 0x008fc800078e0004 */
[----:B-1----:R-:W-:Y:S01]  /*14aa0*/  @!P5 IMAD.WIDE.U32 R4, R25, 0x4, R20 ;  /* 0x000000041904d825 */ /* 0x002fe200078e0014 */
[----:B------:R4:W-:Y:S04]  /*14ab0*/  @!P4 STG.E desc[UR10][R2.64], R64 ;  /* 0x000000400200c986 */ /* 0x0009e8000c10190a */
[----:B------:R4:W-:Y:S04]  /*14ac0*/  @!P5 STG.E desc[UR10][R4.64], R63 ;  /* 0x0000003f0400d986 */ /* 0x0009e8000c10190a */
[----:B------:R4:W-:Y:S02]  /*14ad0*/  @!P6 STG.E desc[UR10][R6.64], R71 ;  /* 0x000000470600e986 */ /* 0x0009e4000c10190a */
.L_x_55:
[----:B------:R-:W-:Y:S05]  /*14ae0*/  BSYNC.RECONVERGENT B0 ;  /* 0x0000000000007941 */ /* 0x000fea0003800200 */
.L_x_54:
[----:B------:R-:W-:Y:S04]  /*14af0*/  BSSY.RECONVERGENT B0, `(.L_x_56) ;  /* 0x000001e000007945 */ /* 0x000fe80003800200 */
[----:B------:R-:W-:Y:S05]  /*14b00*/  @P3 BRA `(.L_x_57) ;  /* 0x0000000000703947 */ /* 0x000fea0003800000 */
[----:B---34-:R-:W1:Y:S01]  /*14b10*/  LDC.64 R4, c[0x0][0x390] ;  /* 0x0000e400ff047b82 */ /* 0x018e620000000a00 */
[C---:B--2---:R-:W-:Y:S02]  /*14b20*/  IADD3 R3, PT, PT, R0.reuse, 0x2, RZ ;  /* 0x0000000200037810 */ /* 0x044fe40007ffe0ff */
[C---:B------:R-:W-:Y:S02]  /*14b30*/  ISETP.GE.U32.AND P3, PT, R0.reuse, UR9, PT ;  /* 0x0000000900007c0c */ /* 0x040fe4000bf66070 */
[C---:B------:R-:W-:Y:S02]  /*14b40*/  IADD3 R2, PT, PT, R0.reuse, 0x1, RZ ;  /* 0x0000000100027810 */ /* 0x040fe40007ffe0ff */
[----:B------:R-:W-:Y:S02]  /*14b50*/  IADD3 R6, PT, PT, R0, 0x3, RZ ;  /* 0x0000000300067810 */ /* 0x000fe40007ffe0ff */
[----:B------:R-:W-:Y:S01]  /*14b60*/  ISETP.GE.U32.AND P6, PT, R3, UR9, PT ;  /* 0x0000000903007c0c */ /* 0x000fe2000bfc6070 */
[----:B------:R-:W-:Y:S01]  /*14b70*/  IMAD R3, R15, UR9, R0 ;  /* 0x000000090f037c24 */ /* 0x000fe2000f8e0200 */
[----:B------:R-:W-:-:S02]  /*14b80*/  ISETP.GE.U32.AND P5, PT, R2, UR9, PT ;  /* 0x0000000902007c0c */ /* 0x000fc4000bfa6070 */
[----:B------:R-:W-:Y:S02]  /*14b90*/  ISETP.GE.U32.AND P4, PT, R6, UR9, PT ;  /* 0x0000000906007c0c */ /* 0x000fe4000bf86070 */
[C---:B------:R-:W-:Y:S02]  /*14ba0*/  IADD3 R6, PT, PT, R0.reuse, 0x5, RZ ;  /* 0x0000000500067810 */ /* 0x040fe40007ffe0ff */
[C---:B------:R-:W-:Y:S02]  /*14bb0*/  IADD3 R7, PT, PT, R0.reuse, 0x6, RZ ;  /* 0x0000000600077810 */ /* 0x040fe40007ffe0ff */
[----:B------:R-:W-:Y:S01]  /*14bc0*/  IADD3 R8, PT, PT, R0, 0x7, RZ ;  /* 0x0000000700087810 */ /* 0x000fe20007ffe0ff */
[----:B-1----:R-:W-:-:S05]  /*14bd0*/  IMAD.WIDE.U32 R2, R3, 0x4, R4 ;  /* 0x0000000403027825 */ /* 0x002fca00078e0004 */
[----:B------:R1:W-:Y:S01]  /*14be0*/  @!P3 STG.E desc[UR10][R2.64], R101 ;  /* 0x000000650200b986 */ /* 0x0003e2000c10190a */
[----:B------:R-:W-:Y:S02]  /*14bf0*/  ISETP.GE.U32.AND P3, PT, R6, UR9, PT ;  /* 0x0000000906007c0c */ /* 0x000fe4000bf66070 */
[----:B------:R-:W-:Y:S01]  /*14c00*/  IADD3 R6, PT, PT, R0, 0x4, RZ ;  /* 0x0000000400067810 */ /* 0x000fe20007ffe0ff */
[----:B------:R1:W-:Y:S01]  /*14c10*/  @!P5 STG.E desc[UR10][R2.64+0x4], R102 ;  /* 0x000004660200d986 */ /* 0x0003e2000c10190a */
[----:B------:R-:W-:-:S03]  /*14c20*/  ISETP.GE.U32.AND P5, PT, R7, UR9, PT ;  /* 0x0000000907007c0c */ /* 0x000fc6000bfa6070 */
[----:B------:R1:W-:Y:S01]  /*14c30*/  @!P6 STG.E desc[UR10][R2.64+0x8], R103 ;  /* 0x000008670200e986 */ /* 0x0003e2000c10190a */
[----:B------:R-:W-:Y:S01]  /*14c40*/  ISETP.GE.U32.AND P6, PT, R6, UR9, PT ;  /* 0x0000000906007c0c */ /* 0x000fe2000bfc6070 */
[----:B------:R-:W-:Y:S02]  /*14c50*/  IMAD R15, R15, UR9, R6 ;  /* 0x000000090f0f7c24 */ /* 0x000fe4000f8e0206 */
[----:B------:R1:W-:Y:S01]  /*14c60*/  @!P4 STG.E desc[UR10][R2.64+0xc], R104 ;  /* 0x00000c680200c986 */ /* 0x0003e2000c10190a */
[----:B------:R-:W-:Y:S01]  /*14c70*/  ISETP.GE.U32.AND P4, PT, R8, UR9, PT ;  /* 0x0000000908007c0c */ /* 0x000fe2000bf86070 */
[----:B------:R-:W-:-:S05]  /*14c80*/  IMAD.WIDE.U32 R4, R15, 0x4, R4 ;  /* 0x000000040f047825 */ /* 0x000fca00078e0004 */
[----:B------:R1:W-:Y:S04]  /*14c90*/  @!P3 STG.E desc[UR10][R4.64+0x4], R69 ;  /* 0x000004450400b986 */ /* 0x0003e8000c10190a */
[----:B------:R1:W-:Y:S04]  /*14ca0*/  @!P6 STG.E desc[UR10][R4.64], R70 ;  /* 0x000000460400e986 */ /* 0x0003e8000c10190a */
[----:B------:R1:W-:Y:S04]  /*14cb0*/  @!P5 STG.E desc[UR10][R4.64+0x8], R73 ;  /* 0x000008490400d986 */ /* 0x0003e8000c10190a */
[----:B------:R1:W-:Y:S02]  /*14cc0*/  @!P4 STG.E desc[UR10][R4.64+0xc], R56 ;  /* 0x00000c380400c986 */ /* 0x0003e4000c10190a */
.L_x_57:
[----:B------:R-:W-:Y:S05]  /*14cd0*/  BSYNC.RECONVERGENT B0 ;  /* 0x0000000000007941 */ /* 0x000fea0003800200 */
.L_x_56:
[----:B------:R-:W-:Y:S04]  /*14ce0*/  BSSY.RECONVERGENT B0, `(.L_x_58) ;  /* 0x0000031000007945 */ /* 0x000fe80003800200 */
[----:B------:R-:W-:Y:S05]  /*14cf0*/  @P0 BRA `(.L_x_59) ;  /* 0x0000000000bc0947 */ /* 0x000fea0003800000 */
[C---:B------:R-:W-:Y:S02]  /*14d00*/  IADD3 R8, PT, PT, R0.reuse, 0x1, RZ ;  /* 0x0000000100087810 */ /* 0x040fe40007ffe0ff */
[C---:B------:R-:W-:Y:S02]  /*14d10*/  ISETP.GE.U32.AND P0, PT, R0.reuse, UR9, PT ;  /* 0x0000000900007c0c */ /* 0x040fe4000bf06070 */
[----:B------:R-:W-:Y:S02]  /*14d20*/  IADD3 R10, PT, PT, R0, 0x2, RZ ;  /* 0x00000002000a7810 */ /* 0x000fe40007ffe0ff */
[----:B------:R-:W-:Y:S02]  /*14d30*/  ISETP.GE.U32.AND P3, PT, R8, UR9, PT ;  /* 0x0000000908007c0c */ /* 0x000fe4000bf66070 */
[----:B------:R-:W-:Y:S02]  /*14d40*/  ISETP.GE.U32.AND P4, PT, R10, UR9, PT ;  /* 0x000000090a007c0c */ /* 0x000fe4000bf86070 */
[----:B------:R-:W-:-:S02]  /*14d50*/  IADD3 R12, PT, PT, R0, 0x5, RZ ;  /* 0x00000005000c7810 */ /* 0x000fc40007ffe0ff */
[C---:B----4-:R-:W-:Y:S02]  /*14d60*/  IADD3 R18, PT, PT, R0.reuse, 0x6, RZ ;  /* 0x0000000600127810 */ /* 0x050fe40007ffe0ff */
[----:B------:R-:W-:Y:S01]  /*14d70*/  IADD3 R20, PT, PT, R0, 0x7, RZ ;  /* 0x0000000700147810 */ /* 0x000fe20007ffe0ff */
[----:B-123--:R-:W1:Y:S01]  /*14d80*/  @!P0 LDC.64 R2, c[0x0][0x390] ;  /* 0x0000e400ff028b82 */ /* 0x00ee620000000a00 */
[C---:B------:R-:W-:Y:S01]  /*14d90*/  @!P0 IMAD R15, R13.reuse, UR9, R0 ;  /* 0x000000090d0f8c24 */ /* 0x040fe2000f8e0200 */
[----:B------:R-:W-:Y:S02]  /*14da0*/  ISETP.GE.U32.AND P5, PT, R18, UR9, PT ;  /* 0x0000000912007c0c */ /* 0x000fe4000bfa6070 */
[C---:B------:R-:W-:Y:S01]  /*14db0*/  @!P3 IMAD R17, R13.reuse, UR9, R8 ;  /* 0x000000090d11bc24 */ /* 0x040fe2000f8e0208 */
[----:B------:R-:W-:Y:S02]  /*14dc0*/  IADD3 R8, PT, PT, R0, 0x3, RZ ;  /* 0x0000000300087810 */ /* 0x000fe40007ffe0ff */
[----:B------:R-:W-:Y:S01]  /*14dd0*/  ISETP.GE.U32.AND P6, PT, R20, UR9, PT ;  /* 0x0000000914007c0c */ /* 0x000fe2000bfc6070 */
[----:B------:R-:W2:Y:S07]  /*14de0*/  @!P3 LDC.64 R4, c[0x0][0x390] ;  /* 0x0000e400ff04bb82 */ /* 0x000eae0000000a00 */
[C---:B------:R-:W-:Y:S01]  /*14df0*/  @!P5 IMAD R25, R13.reuse, UR9, R18 ;  /* 0x000000090d19dc24 */ /* 0x040fe2000f8e0212 */
[----:B------:R-:W3:Y:S04]  /*14e00*/  @!P4 LDC.64 R6, c[0x0][0x390] ;  /* 0x0000e400ff06cb82 */ /* 0x000ee80000000a00 */
[----:B------:R-:W-:-:S02]  /*14e10*/  @!P6 IMAD R27, R13, UR9, R20 ;  /* 0x000000090d1bec24 */ /* 0x000fc4000f8e0214 */
[----:B-1----:R-:W-:-:S04]  /*14e20*/  @!P0 IMAD.WIDE.U32 R2, R15, 0x4, R2 ;  /* 0x000000040f028825 */ /* 0x002fc800078e0002 */
[----:B------:R-:W-:Y:S01]  /*14e30*/  @!P4 IMAD R15, R13, UR9, R10 ;  /* 0x000000090d0fcc24 */ /* 0x000fe2000f8e020a */
[----:B------:R-:W-:Y:S01]  /*14e40*/  IADD3 R10, PT, PT, R0, 0x4, RZ ;  /* 0x00000004000a7810 */ /* 0x000fe20007ffe0ff */
[----:B------:R1:W-:Y:S01]  /*14e50*/  @!P0 STG.E desc[UR10][R2.64], R36 ;  /* 0x0000002402008986 */ /* 0x0003e2000c10190a */
[----:B------:R-:W-:Y:S01]  /*14e60*/  ISETP.GE.U32.AND P0, PT, R8, UR9, PT ;  /* 0x0000000908007c0c */ /* 0x000fe2000bf06070 */
[----:B--2---:R-:W-:Y:S02]  /*14e70*/  @!P3 IMAD.WIDE.U32 R4, R17, 0x4, R4 ;  /* 0x000000041104b825 */ /* 0x004fe400078e0004 */
[----:B------:R-:W2:Y:S03]  /*14e80*/  @!P6 LDC.64 R16, c[0x0][0x390] ;  /* 0x0000e400ff10eb82 */ /* 0x000ea60000000a00 */
[----:B------:R4:W-:Y:S01]  /*14e90*/  @!P3 STG.E desc[UR10][R4.64], R106 ;  /* 0x0000006a0400b986 */ /* 0x0009e2000c10190a */
[----:B------:R-:W-:Y:S01]  /*14ea0*/  ISETP.GE.U32.AND P3, PT, R10, UR9, PT ;  /* 0x000000090a007c0c */ /* 0x000fe2000bf66070 */
[----:B---3--:R-:W-:-:S03]  /*14eb0*/  @!P4 IMAD.WIDE.U32 R6, R15, 0x4, R6 ;  /* 0x000000040f06c825 */ /* 0x008fc600078e0006 */
[----:B------:R-:W3:Y:S02]  /*14ec0*/  @!P5 LDC.64 R14, c[0x0][0x390] ;  /* 0x0000e400ff0edb82 */ /* 0x000ee40000000a00 */
[----:B------:R-:W-:Y:S01]  /*14ed0*/  @!P0 IMAD R19, R13, UR9, R8 ;  /* 0x000000090d138c24 */ /* 0x000fe2000f8e0208 */
[----:B------:R5:W-:Y:S01]  /*14ee0*/  @!P4 STG.E desc[UR10][R6.64], R107 ;  /* 0x0000006b0600c986 */ /* 0x000be2000c10190a */
[----:B------:R-:W-:-:S04]  /*14ef0*/  ISETP.GE.U32.AND P4, PT, R12, UR9, PT ;  /* 0x000000090c007c0c */ /* 0x000fc8000bf86070 */
[----:B-1----:R-:W1:Y:S01]  /*14f00*/  @!P0 LDC.64 R2, c[0x0][0x390] ;  /* 0x0000e400ff028b82 */ /* 0x002e620000000a00 */
[----:B------:R-:W-:-:S07]  /*14f10*/  @!P3 IMAD R21, R13, UR9, R10 ;  /* 0x000000090d15bc24 */ /* 0x000fce000f8e020a */
[----:B----4-:R-:W4:Y:S01]  /*14f20*/  @!P3 LDC.64 R4, c[0x0][0x390] ;  /* 0x0000e400ff04bb82 */ /* 0x010f220000000a00 */
[----:B------:R-:W-:-:S07]  /*14f30*/  @!P4 IMAD R23, R13, UR9, R12 ;  /* 0x000000090d17cc24 */ /* 0x000fce000f8e020c */
[----:B-----5:R-:W5:Y:S01]  /*14f40*/  @!P4 LDC.64 R6, c[0x0][0x390] ;  /* 0x0000e400ff06cb82 */ /* 0x020f620000000a00 */
[----:B---3--:R-:W-:-:S04]  /*14f50*/  @!P5 IMAD.WIDE.U32 R12, R25, 0x4, R14 ;  /* 0x00000004190cd825 */ /* 0x008fc800078e000e */
[----:B--2---:R-:W-:-:S04]  /*14f60*/  @!P6 IMAD.WIDE.U32 R14, R27, 0x4, R16 ;  /* 0x000000041b0ee825 */ /* 0x004fc800078e0010 */
[----:B-1----:R-:W-:-:S05]  /*14f70*/  @!P0 IMAD.WIDE.U32 R2, R19, 0x4, R2 ;  /* 0x0000000413028825 */ /* 0x002fca00078e0002 */
[----:B------:R1:W-:Y:S01]  /*14f80*/  @!P0 STG.E desc[UR10][R2.64], R108 ;  /* 0x0000006c02008986 */ /* 0x0003e2000c10190a */
[----:B----4-:R-:W-:-:S05]  /*14f90*/  @!P3 IMAD.WIDE.U32 R4, R21, 0x4, R4 ;  /* 0x000000041504b825 */ /* 0x010fca00078e0004 */
[----:B------:R1:W-:Y:S01]  /*14fa0*/  @!P3 STG.E desc[UR10][R4.64], R75 ;  /* 0x0000004b0400b986 */ /* 0x0003e2000c10190a */
[----:B-----5:R-:W-:-:S05]  /*14fb0*/  @!P4 IMAD.WIDE.U32 R6, R23, 0x4, R6 ;  /* 0x000000041706c825 */ /* 0x020fca00078e0006 */
[----:B------:R1:W-:Y:S04]  /*14fc0*/  @!P4 STG.E desc[UR10][R6.64], R76 ;  /* 0x0000004c0600c986 */ /* 0x0003e8000c10190a */
[----:B------:R1:W-:Y:S04]  /*14fd0*/  @!P5 STG.E desc[UR10][R12.64], R77 ;  /* 0x0000004d0c00d986 */ /* 0x0003e8000c10190a */
[----:B------:R1:W-:Y:S02]  /*14fe0*/  @!P6 STG.E desc[UR10][R14.64], R87 ;  /* 0x000000570e00e986 */ /* 0x0003e4000c10190a */
.L_x_59:
[----:B------:R-:W-:Y:S05]  /*14ff0*/  BSYNC.RECONVERGENT B0 ;  /* 0x0000000000007941 */ /* 0x000fea0003800200 */
.L_x_58:
[----:B------:R-:W-:Y:S04]  /*15000*/  BSSY.RECONVERGENT B0, `(.L_x_60) ;  /* 0x0000022000007945 */ /* 0x000fe80003800200 */
[----:B------:R-:W-:Y:S05]  /*15010*/  @P1 BRA `(.L_x_61) ;  /* 0x0000000000801947 */ /* 0x000fea0003800000 */
[----:B-1-34-:R-:W1:Y:S01]  /*15020*/  LDC.64 R6, c[0x0][0x390] ;  /* 0x0000e400ff067b82 */ /* 0x01ae620000000a00 */
[C---:B--2---:R-:W-:Y:S01]  /*15030*/  IADD3 R2, PT, PT, R0.reuse, 0x1, RZ ;  /* 0x0000000100027810 */ /* 0x044fe20007ffe0ff */
[----:B------:R-:W-:Y:S01]  /*15040*/  IMAD R3, R9, UR9, R0 ;  /* 0x0000000909037c24 */ /* 0x000fe2000f8e0200 */
[----:B------:R-:W-:Y:S02]  /*15050*/  ISETP.GE.U32.AND P3, PT, R0, UR9, PT ;  /* 0x0000000900007c0c */ /* 0x000fe4000bf66070 */
[----:B------:R-:W-:Y:S02]  /*15060*/  ISETP.GE.U32.AND P4, PT, R2, UR9, PT ;  /* 0x0000000902007c0c */ /* 0x000fe4000bf86070 */
[C---:B------:R-:W-:Y:S02]  /*15070*/  IADD3 R4, PT, PT, R0.reuse, 0x3, RZ ;  /* 0x0000000300047810 */ /* 0x040fe40007ffe0ff */
[----:B------:R-:W-:Y:S02]  /*15080*/  IADD3 R5, PT, PT, R0, 0x5, RZ ;  /* 0x0000000500057810 */ /* 0x000fe40007ffe0ff */
[----:B------:R-:W-:-:S02]  /*15090*/  ISETP.GE.U32.AND P1, PT, R4, UR9, PT ;  /* 0x0000000904007c0c */ /* 0x000fc4000bf26070 */
[C---:B------:R-:W-:Y:S02]  /*150a0*/  IADD3 R4, PT, PT, R0.reuse, 0x2, RZ ;  /* 0x0000000200047810 */ /* 0x040fe40007ffe0ff */
[C---:B------:R-:W-:Y:S02]  /*150b0*/  IADD3 R8, PT, PT, R0.reuse, 0x4, RZ ;  /* 0x0000000400087810 */ /* 0x040fe40007ffe0ff */
[C---:B------:R-:W-:Y:S02]  /*150c0*/  IADD3 R10, PT, PT, R0.reuse, 0x6, RZ ;  /* 0x00000006000a7810 */ /* 0x040fe40007ffe0ff */
[----:B------:R-:W-:Y:S01]  /*150d0*/  IADD3 R12, PT, PT, R0, 0x7, RZ ;  /* 0x00000007000c7810 */ /* 0x000fe20007ffe0ff */
[----:B------:R-:W-:Y:S01]  /*150e0*/  IMAD R13, R9, UR9, R8 ;  /* 0x00000009090d7c24 */ /* 0x000fe2000f8e0208 */
[----:B------:R-:W-:Y:S01]  /*150f0*/  ISETP.GE.U32.AND P0, PT, R5, UR9, PT ;  /* 0x0000000905007c0c */ /* 0x000fe2000bf06070 */
[----:B------:R-:W-:Y:S01]  /*15100*/  IMAD R5, R9, UR9, R4 ;  /* 0x0000000909057c24 */ /* 0x000fe2000f8e0204 */
[----:B------:R-:W-:Y:S01]  /*15110*/  ISETP.GE.U32.AND P5, PT, R10, UR9, PT ;  /* 0x000000090a007c0c */ /* 0x000fe2000bfa6070 */
[----:B-1----:R-:W-:Y:S01]  /*15120*/  IMAD.WIDE.U32 R2, R3, 0x4, R6 ;  /* 0x0000000403027825 */ /* 0x002fe200078e0006 */
[----:B------:R-:W-:-:S03]  /*15130*/  ISETP.GE.U32.AND P6, PT, R12, UR9, PT ;  /* 0x000000090c007c0c */ /* 0x000fc6000bfc6070 */
[----:B------:R-:W-:Y:S01]  /*15140*/  IMAD R9, R9, UR9, R10 ;  /* 0x0000000909097c24 */ /* 0x000fe2000f8e020a */
[----:B------:R-:W-:Y:S01]  /*15150*/  @!P3 STG.E desc[UR10][R2.64], R113 ;  /* 0x000000710200b986 */ /* 0x000fe2000c10190a */
[----:B------:R-:W-:-:S03]  /*15160*/  ISETP.GE.U32.AND P3, PT, R4, UR9, PT ;  /* 0x0000000904007c0c */ /* 0x000fc6000bf66070 */
[----:B------:R1:W-:Y:S01]  /*15170*/  @!P4 STG.E desc[UR10][R2.64+0x4], R112 ;  /* 0x000004700200c986 */ /* 0x0003e2000c10190a */
[----:B------:R-:W-:Y:S01]  /*15180*/  ISETP.GE.U32.AND P4, PT, R8, UR9, PT ;  /* 0x0000000908007c0c */ /* 0x000fe2000bf86070 */
[----:B-1----:R-:W-:-:S04]  /*15190*/  IMAD.WIDE.U32 R2, R5, 0x4, R6 ;  /* 0x0000000405027825 */ /* 0x002fc800078e0006 */
[----:B------:R-:W-:-:S04]  /*151a0*/  IMAD.WIDE.U32 R4, R13, 0x4, R6 ;  /* 0x000000040d047825 */ /* 0x000fc800078e0006 */
[----:B------:R1:W-:Y:S01]  /*151b0*/  @!P3 STG.E desc[UR10][R2.64], R111 ;  /* 0x0000006f0200b986 */ /* 0x0003e2000c10190a */
[----:B------:R-:W-:-:S03]  /*151c0*/  IMAD.WIDE.U32 R6, R9, 0x4, R6 ;  /* 0x0000000409067825 */ /* 0x000fc600078e0006 */
[----:B------:R1:W-:Y:S04]  /*151d0*/  @!P1 STG.E desc[UR10][R2.64+0x4], R37 ;  /* 0x0000042502009986 */ /* 0x0003e8000c10190a */
[----:B------:R1:W-:Y:S04]  /*151e0*/  @!P4 STG.E desc[UR10][R4.64], R79 ;  /* 0x0000004f0400c986 */ /* 0x0003e8000c10190a */
[----:B------:R1:W-:Y:S04]  /*151f0*/  @!P0 STG.E desc[UR10][R4.64+0x4], R78 ;  /* 0x0000044e04008986 */ /* 0x0003e8000c10190a */
[----:B------:R1:W-:Y:S04]  /*15200*/  @!P5 STG.E desc[UR10][R6.64], R57 ;  /* 0x000000390600d986 */ /* 0x0003e8000c10190a */
[----:B------:R1:W-:Y:S02]  /*15210*/  @!P6 STG.E desc[UR10][R6.64+0x4], R58 ;  /* 0x0000043a0600e986 */ /* 0x0003e4000c10190a */
.L_x_61:
[----:B------:R-:W-:Y:S05]  /*15220*/  BSYNC.RECONVERGENT B0 ;  /* 0x0000000000007941 */ /* 0x000fea0003800200 */
.L_x_60:
[----:B------:R-:W-:Y:S05]  /*15230*/  @P2 EXIT ;  /* 0x000000000000294d */ /* 0x000fea0003800000 */
[C---:B------:R-:W-:Y:S02]  /*15240*/  IADD3 R10, PT, PT, R0.reuse, 0x1, RZ ;  /* 0x00000001000a7810 */ /* 0x040fe40007ffe0ff */
[----:B------:R-:W-:Y:S02]  /*15250*/  ISETP.GE.U32.AND P5, PT, R0, UR9, PT ;  /* 0x0000000900007c0c */ /* 0x000fe4000bfa6070 */
[----:B------:R-:W-:Y:S02]  /*15260*/  ISETP.GE.U32.AND P6, PT, R10, UR9, PT ;  /* 0x000000090a007c0c */ /* 0x000fe4000bfc6070 */
[C---:B----4-:R-:W-:Y:S02]  /*15270*/  IADD3 R18, PT, PT, R0.reuse, 0x2, RZ ;  /* 0x0000000200127810 */ /* 0x050fe40007ffe0ff */
[----:B------:R-:W-:Y:S02]  /*15280*/  IADD3 R20, PT, PT, R0, 0x3, RZ ;  /* 0x0000000300147810 */ /* 0x000fe40007ffe0ff */
[----:B------:R-:W-:-:S02]  /*15290*/  ISETP.GE.U32.AND P4, PT, R18, UR9, PT ;  /* 0x0000000912007c0c */ /* 0x000fc4000bf86070 */
[----:B------:R-:W-:Y:S02]  /*152a0*/  IADD3 R22, PT, PT, R0, 0x4, RZ ;  /* 0x0000000400167810 */ /* 0x000fe40007ffe0ff */
[----:B------:R-:W-:Y:S01]  /*152b0*/  ISETP.GE.U32.AND P3, PT, R20, UR9, PT ;  /* 0x0000000914007c0c */ /* 0x000fe2000bf66070 */
[----:B-123--:R-:W1:Y:S01]  /*152c0*/  @!P5 LDC.64 R2, c[0x0][0x390] ;  /* 0x0000e400ff02db82 */ /* 0x00ee620000000a00 */
[C---:B------:R-:W-:Y:S01]  /*152d0*/  IADD3 R24, PT, PT, R0.reuse, 0x5, RZ ;  /* 0x0000000500187810 */ /* 0x040fe20007ffe0ff */
[C---:B------:R-:W-:Y:S01]  /*152e0*/  @!P5 IMAD R19, R11.reuse, UR9, R0 ;  /* 0x000000090b13dc24 */ /* 0x040fe2000f8e0200 */
[----:B------:R-:W-:Y:S01]  /*152f0*/  IADD3 R26, PT, PT, R0, 0x6, RZ ;  /* 0x00000006001a7810 */ /* 0x000fe20007ffe0ff */
[----:B------:R-:W-:Y:S01]  /*15300*/  @!P6 IMAD R21, R11, UR9, R10 ;  /* 0x000000090b15ec24 */ /* 0x000fe2000f8e020a */
[----:B------:R-:W-:Y:S02]  /*15310*/  ISETP.GE.U32.AND P2, PT, R22, UR9, PT ;  /* 0x0000000916007c0c */ /* 0x000fe4000bf46070 */
[----:B------:R-:W-:Y:S01]  /*15320*/  ISETP.GE.U32.AND P1, PT, R24, UR9, PT ;  /* 0x0000000918007c0c */ /* 0x000fe2000bf26070 */
[----:B------:R-:W2:Y:S01]  /*15330*/  @!P6 LDC.64 R4, c[0x0][0x390] ;  /* 0x0000e400ff04eb82 */ /* 0x000ea20000000a00 */
[----:B------:R-:W-:-:S02]  /*15340*/  ISETP.GE.U32.AND P0, PT, R26, UR9, PT ;  /* 0x000000091a007c0c */ /* 0x000fc4000bf06070 */
[----:B------:R-:W-:-:S05]  /*15350*/  IADD3 R0, PT, PT, R0, 0x7, RZ ;  /* 0x0000000700007810 */ /* 0x000fca0007ffe0ff */
[----:B------:R-:W3:Y:S06]  /*15360*/  @!P4 LDC.64 R6, c[0x0][0x390] ;  /* 0x0000e400ff06cb82 */ /* 0x000eec0000000a00 */
[----:B------:R-:W-:Y:S02]  /*15370*/  @!P0 IMAD R23, R11, UR9, R26 ;  /* 0x000000090b178c24 */ /* 0x000fe4000f8e021a */
[----:B------:R-:W4:Y:S01]  /*15380*/  @!P3 LDC.64 R8, c[0x0][0x390] ;  /* 0x0000e400ff08bb82 */ /* 0x000f220000000a00 */
[----:B-1----:R-:W-:-:S04]  /*15390*/  @!P5 IMAD.WIDE.U32 R2, R19, 0x4, R2 ;  /* 0x000000041302d825 */ /* 0x002fc800078e0002 */
[----:B------:R-:W-:Y:S01]  /*153a0*/  @!P4 IMAD R19, R11, UR9, R18 ;  /* 0x000000090b13cc24 */ /* 0x000fe2000f8e0212 */
[----:B------:R1:W-:Y:S01]  /*153b0*/  @!P5 STG.E desc[UR10][R2.64], R44 ;  /* 0x0000002c0200d986 */ /* 0x0003e2000c10190a */
[----:B------:R-:W-:Y:S01]  /*153c0*/  ISETP.GE.U32.AND P5, PT, R0, UR9, PT ;  /* 0x0000000900007c0c */ /* 0x000fe2000bfa6070 */
[----:B------:R-:W5:Y:S01]  /*153d0*/  @!P2 LDC.64 R12, c[0x0][0x390] ;  /* 0x0000e400ff0cab82 */ /* 0x000f620000000a00 */
[----:B--2---:R-:W-:-:S04]  /*153e0*/  @!P6 IMAD.WIDE.U32 R4, R21, 0x4, R4 ;  /* 0x000000041504e825 */ /* 0x004fc800078e0004 */
[----:B------:R-:W-:Y:S01]  /*153f0*/  @!P3 IMAD R21, R11, UR9, R20 ;  /* 0x000000090b15bc24 */ /* 0x000fe2000f8e0214 */
[----:B------:R2:W-:Y:S02]  /*15400*/  @!P6 STG.E desc[UR10][R4.64], R45 ;  /* 0x0000002d0400e986 */ /* 0x0005e4000c10190a */
[----:B------:R-:W1:Y:S01]  /*15410*/  @!P1 LDC.64 R14, c[0x0][0x390] ;  /* 0x0000e400ff0e9b82 */ /* 0x000e620000000a00 */
[----:B---3--:R-:W-:-:S04]  /*15420*/  @!P4 IMAD.WIDE.U32 R6, R19, 0x4, R6 ;  /* 0x000000041306c825 */ /* 0x008fc800078e0006 */
[----:B------:R-:W-:Y:S01]  /*15430*/  @!P2 IMAD R19, R11, UR9, R22 ;  /* 0x000000090b13ac24 */ /* 0x000fe2000f8e0216 */
[----:B------:R2:W-:Y:S02]  /*15440*/  @!P4 STG.E desc[UR10][R6.64], R46 ;  /* 0x0000002e0600c986 */ /* 0x0005e4000c10190a */
[----:B------:R-:W3:Y:S01]  /*15450*/  @!P0 LDC.64 R16, c[0x0][0x390] ;  /* 0x0000e400ff108b82 */ /* 0x000ee20000000a00 */
[----:B----4-:R-:W-:-:S04]  /*15460*/  @!P3 IMAD.WIDE.U32 R8, R21, 0x4, R8 ;  /* 0x000000041508b825 */ /* 0x010fc800078e0008 */
[----:B------:R-:W-:Y:S01]  /*15470*/  @!P1 IMAD R21, R11, UR9, R24 ;  /* 0x000000090b159c24 */ /* 0x000fe2000f8e0218 */
[----:B------:R2:W-:Y:S01]  /*15480*/  @!P3 STG.E desc[UR10][R8.64], R47 ;  /* 0x0000002f0800b986 */ /* 0x0005e2000c10190a */
[----:B-----5:R-:W-:-:S05]  /*15490*/  @!P2 IMAD.WIDE.U32 R12, R19, 0x4, R12 ;  /* 0x00000004130ca825 */ /* 0x020fca00078e000c */
[----:B------:R2:W-:Y:S01]  /*154a0*/  @!P2 STG.E desc[UR10][R12.64], R110 ;  /* 0x0000006e0c00a986 */ /* 0x0005e2000c10190a */
[----:B-1----:R-:W-:-:S05]  /*154b0*/  @!P1 IMAD.WIDE.U32 R14, R21, 0x4, R14 ;  /* 0x00000004150e9825 */ /* 0x002fca00078e000e */
[----:B------:R2:W-:Y:S01]  /*154c0*/  @!P1 STG.E desc[UR10][R14.64], R105 ;  /* 0x000000690e009986 */ /* 0x0005e2000c10190a */
[----:B---3--:R-:W-:-:S05]  /*154d0*/  @!P0 IMAD.WIDE.U32 R2, R23, 0x4, R16 ;  /* 0x0000000417028825 */ /* 0x008fca00078e0010 */
[----:B------:R2:W-:Y:S01]  /*154e0*/  @!P0 STG.E desc[UR10][R2.64], R109 ;  /* 0x0000006d02008986 */ /* 0x0005e2000c10190a */
[----:B------:R-:W-:Y:S05]  /*154f0*/  @P5 EXIT ;  /* 0x000000000000594d */ /* 0x000fea0003800000 */
[----:B--2---:R-:W1:Y:S01]  /*15500*/  LDC.64 R2, c[0x0][0x390] ;  /* 0x0000e400ff027b82 */ /* 0x004e620000000a00 */
[----:B------:R-:W-:-:S04]  /*15510*/  IMAD R11, R11, UR9, R0 ;  /* 0x000000090b0b7c24 */ /* 0x000fc8000f8e0200 */
[----:B-1----:R-:W-:-:S05]  /*15520*/  IMAD.WIDE.U32 R2, R11, 0x4, R2 ;  /* 0x000000040b027825 */ /* 0x002fca00078e0002 */
[----:B------:R-:W-:Y:S01]  /*15530*/  STG.E desc[UR10][R2.64], R59 ;  /* 0x0000003b02007986 */ /* 0x000fe2000c10190a */
[----:B------:R-:W-:Y:S05]  /*15540*/  EXIT ;  /* 0x000000000000794d */ /* 0x000fea0003800000 */
.L_x_62:
[----:B------:R-:W-:-:S00]  /*15550*/  BRA `(.L_x_62) ;  /* 0xfffffffc00fc7947 */ /* 0x000fc0000383ffff */
[----:B------:R-:W-:-:S00]  /*15560*/  NOP ;  /* 0x0000000000007918 */ /* 0x000fc00000000000 */
        /* <DEDUP_REMOVED lines=9> */
.L_x_63:


//--------------------- .nv.shared._Z14gemm_optimizedPKfS0_Pfi --------------------------
	.section	.nv.shared._Z14gemm_optimizedPKfS0_Pfi,"aw",@nobits
	.sectionflags	@""
	.align	4
.nv.shared._Z14gemm_optimizedPKfS0_Pfi:
	.zero		33792


//--------------------- .nv.shared.reserved.0     --------------------------
	.section	.nv.shared.reserved.0,"aw",@nobits
	.weak		__nv_reservedSMEM_offset_0_alias
	.size		__nv_reservedSMEM_offset_0_alias, 0, 64
	.other		__nv_reservedSMEM_offset_0_alias,@"STO_CUDA_RESERVED_SHARED STV_DEFAULT"
__nv_reservedSMEM_offset_0_alias:
	.zero		0
	.zero		64


//--------------------- .nv.constant0._Z14gemm_optimizedPKfS0_Pfi --------------------------
	.section	.nv.constant0._Z14gemm_optimizedPKfS0_Pfi,"a",@progbits
	.sectionflags	@""
	.align	4
.nv.constant0._Z14gemm_optimizedPKfS0_Pfi:
	.zero		924


//--------------------- SYMBOLS --------------------------

	.type		.nv.reservedSmem.offset0,@object
	.size		.nv.reservedSmem.offset0,0x4
	.type		.nv.reservedSmem.cap,@object
	.size		.nv.reservedSmem.cap,0x4
